//
// Generated by NVIDIA NVVM Compiler
//
// Compiler Build ID: CL-36424714
// Cuda compilation tools, release 13.0, V13.0.88
// Based on NVVM 20.0.0
//

.version 9.0
.target sm_100
.address_size 64

	// .globl	char_ngram_kernel

.visible .entry char_ngram_kernel(
	.param .u64 .ptr .align 1 char_ngram_kernel_param_0,
	.param .u32 char_ngram_kernel_param_1,
	.param .u32 char_ngram_kernel_param_2,
	.param .u64 .ptr .align 1 char_ngram_kernel_param_3,
	.param .u32 char_ngram_kernel_param_4
)
{
	.reg .pred 	%p<12>;
	.reg .b32 	%r<145>;
	.reg .b64 	%rd<33>;

	ld.param.u64 	%rd3, [char_ngram_kernel_param_0];
	ld.param.u32 	%r50, [char_ngram_kernel_param_1];
	ld.param.u32 	%r48, [char_ngram_kernel_param_2];
	ld.param.u64 	%rd2, [char_ngram_kernel_param_3];
	ld.param.u32 	%r49, [char_ngram_kernel_param_4];
	cvta.to.global.u64 	%rd1, %rd3;
	mov.u32 	%r51, %ctaid.x;
	mov.u32 	%r52, %ntid.x;
	mul.lo.s32 	%r1, %r51, %r52;
	mov.u32 	%r2, %tid.x;
	add.s32 	%r3, %r1, %r2;
	sub.s32 	%r53, %r50, %r48;
	add.s32 	%r54, %r53, 1;
	setp.ge.u32 	%p1, %r3, %r54;
	@%p1 bra 	$L__BB0_17;
	add.s32 	%r133, %r48, -1;
	setp.lt.s32 	%p2, %r133, 0;
	mov.b32 	%r144, 0;
	@%p2 bra 	$L__BB0_15;
	and.b32  	%r5, %r48, 15;
	setp.lt.u32 	%p3, %r133, 15;
	mov.b32 	%r144, 0;
	mov.b32 	%r134, 1;
	@%p3 bra 	$L__BB0_6;
	add.s32 	%r125, %r48, -2;
	add.s32 	%r61, %r2, %r48;
	add.s32 	%r124, %r61, %r1;
	and.b32  	%r62, %r48, -16;
	neg.s32 	%r123, %r62;
	mov.b32 	%r144, 0;
	mov.b32 	%r126, 1;
$L__BB0_4:
	.pragma "nounroll";
	add.s32 	%r64, %r124, -1;
	cvt.u64.u32 	%rd4, %r64;
	add.s64 	%rd5, %rd1, %rd4;
	ld.global.u8 	%r65, [%rd5];
	mad.lo.s32 	%r66, %r126, %r65, %r144;
	add.s32 	%r67, %r124, -2;
	cvt.u64.u32 	%rd6, %r67;
	add.s64 	%rd7, %rd1, %rd6;
	ld.global.u8 	%r68, [%rd7];
	mul.lo.s32 	%r69, %r126, %r68;
	shl.b32 	%r70, %r69, 8;
	add.s32 	%r71, %r70, %r66;
	add.s32 	%r72, %r124, -3;
	cvt.u64.u32 	%rd8, %r72;
	add.s64 	%rd9, %rd1, %rd8;
	ld.global.u8 	%r73, [%rd9];
	mul.lo.s32 	%r74, %r126, %r73;
	shl.b32 	%r75, %r74, 16;
	add.s32 	%r76, %r75, %r71;
	add.s32 	%r77, %r124, -4;
	cvt.u64.u32 	%rd10, %r77;
	add.s64 	%rd11, %rd1, %rd10;
	ld.global.u8 	%r78, [%rd11];
	mul.lo.s32 	%r79, %r126, %r78;
	shl.b32 	%r80, %r79, 24;
	add.s32 	%r144, %r80, %r76;
	add.s32 	%r125, %r125, -16;
	add.s32 	%r124, %r124, -16;
	add.s32 	%r123, %r123, 16;
	setp.ne.s32 	%p4, %r123, 0;
	mov.b32 	%r126, 0;
	@%p4 bra 	$L__BB0_4;
	add.s32 	%r133, %r125, 1;
	mov.b32 	%r134, 0;
$L__BB0_6:
	setp.eq.s32 	%p5, %r5, 0;
	@%p5 bra 	$L__BB0_15;
	and.b32  	%r23, %r48, 7;
	setp.lt.u32 	%p6, %r5, 8;
	@%p6 bra 	$L__BB0_9;
	add.s32 	%r84, %r133, %r3;
	cvt.u64.u32 	%rd12, %r84;
	add.s64 	%rd13, %rd1, %rd12;
	ld.global.u8 	%r85, [%rd13];
	mad.lo.s32 	%r86, %r134, %r85, %r144;
	add.s32 	%r87, %r84, -1;
	cvt.u64.u32 	%rd14, %r87;
	add.s64 	%rd15, %rd1, %rd14;
	ld.global.u8 	%r88, [%rd15];
	mul.lo.s32 	%r89, %r134, %r88;
	shl.b32 	%r90, %r89, 8;
	add.s32 	%r91, %r90, %r86;
	add.s32 	%r92, %r84, -2;
	cvt.u64.u32 	%rd16, %r92;
	add.s64 	%rd17, %rd1, %rd16;
	ld.global.u8 	%r93, [%rd17];
	mul.lo.s32 	%r94, %r134, %r93;
	shl.b32 	%r95, %r94, 16;
	add.s32 	%r96, %r95, %r91;
	add.s32 	%r97, %r84, -3;
	cvt.u64.u32 	%rd18, %r97;
	add.s64 	%rd19, %rd1, %rd18;
	ld.global.u8 	%r98, [%rd19];
	mul.lo.s32 	%r99, %r134, %r98;
	shl.b32 	%r100, %r99, 24;
	add.s32 	%r144, %r100, %r96;
	add.s32 	%r133, %r133, -8;
	mov.b32 	%r134, 0;
$L__BB0_9:
	setp.eq.s32 	%p7, %r23, 0;
	@%p7 bra 	$L__BB0_15;
	and.b32  	%r30, %r48, 3;
	setp.lt.u32 	%p8, %r23, 4;
	@%p8 bra 	$L__BB0_12;
	add.s32 	%r103, %r133, %r3;
	cvt.u64.u32 	%rd20, %r103;
	add.s64 	%rd21, %rd1, %rd20;
	ld.global.u8 	%r104, [%rd21];
	mad.lo.s32 	%r105, %r134, %r104, %r144;
	add.s32 	%r106, %r103, -1;
	cvt.u64.u32 	%rd22, %r106;
	add.s64 	%rd23, %rd1, %rd22;
	ld.global.u8 	%r107, [%rd23];
	mul.lo.s32 	%r108, %r134, %r107;
	shl.b32 	%r109, %r108, 8;
	add.s32 	%r110, %r109, %r105;
	add.s32 	%r111, %r103, -2;
	cvt.u64.u32 	%rd24, %r111;
	add.s64 	%rd25, %rd1, %rd24;
	ld.global.u8 	%r112, [%rd25];
	mul.lo.s32 	%r113, %r134, %r112;
	shl.b32 	%r114, %r113, 16;
	add.s32 	%r115, %r114, %r110;
	add.s32 	%r116, %r103, -3;
	cvt.u64.u32 	%rd26, %r116;
	add.s64 	%rd27, %rd1, %rd26;
	ld.global.u8 	%r117, [%rd27];
	mul.lo.s32 	%r118, %r134, %r117;
	shl.b32 	%r119, %r118, 24;
	add.s32 	%r144, %r119, %r115;
	add.s32 	%r133, %r133, -4;
	mov.b32 	%r134, 0;
$L__BB0_12:
	setp.eq.s32 	%p9, %r30, 0;
	@%p9 bra 	$L__BB0_15;
	add.s32 	%r120, %r2, %r133;
	add.s32 	%r141, %r120, %r1;
	neg.s32 	%r140, %r30;
$L__BB0_14:
	.pragma "nounroll";
	cvt.u64.u32 	%rd28, %r141;
	add.s64 	%rd29, %rd1, %rd28;
	ld.global.u8 	%r121, [%rd29];
	mad.lo.s32 	%r144, %r134, %r121, %r144;
	shl.b32 	%r134, %r134, 8;
	add.s32 	%r141, %r141, -1;
	add.s32 	%r140, %r140, 1;
	setp.ne.s32 	%p10, %r140, 0;
	@%p10 bra 	$L__BB0_14;
$L__BB0_15:
	setp.ge.u32 	%p11, %r144, %r49;
	@%p11 bra 	$L__BB0_17;
	cvta.to.global.u64 	%rd30, %rd2;
	mul.wide.u32 	%rd31, %r144, 4;
	add.s64 	%rd32, %rd30, %rd31;
	atom.global.add.u32 	%r122, [%rd32], 1;
$L__BB0_17:
	ret;

}
	// .globl	char_ngram_kernel_private
.visible .entry char_ngram_kernel_private(
	.param .u64 .ptr .align 1 char_ngram_kernel_private_param_0,
	.param .u32 char_ngram_kernel_private_param_1,
	.param .u32 char_ngram_kernel_private_param_2,
	.param .u64 .ptr .align 1 char_ngram_kernel_private_param_3,
	.param .u32 char_ngram_kernel_private_param_4,
	.param .u32 char_ngram_kernel_private_param_5
)
{
	.reg .pred 	%p<12>;
	.reg .b32 	%r<148>;
	.reg .b64 	%rd<33>;

	ld.param.u64 	%rd3, [char_ngram_kernel_private_param_0];
	ld.param.u32 	%r52, [char_ngram_kernel_private_param_1];
	ld.param.u32 	%r49, [char_ngram_kernel_private_param_2];
	ld.param.u64 	%rd2, [char_ngram_kernel_private_param_3];
	ld.param.u32 	%r50, [char_ngram_kernel_private_param_4];
	ld.param.u32 	%r51, [char_ngram_kernel_private_param_5];
	cvta.to.global.u64 	%rd1, %rd3;
	mov.u32 	%r1, %ctaid.x;
	mov.u32 	%r53, %ntid.x;
	mul.lo.s32 	%r2, %r1, %r53;
	mov.u32 	%r3, %tid.x;
	add.s32 	%r4, %r2, %r3;
	sub.s32 	%r54, %r52, %r49;
	add.s32 	%r55, %r54, 1;
	setp.ge.u32 	%p1, %r4, %r55;
	@%p1 bra 	$L__BB1_17;
	add.s32 	%r136, %r49, -1;
	setp.lt.s32 	%p2, %r136, 0;
	mov.b32 	%r147, 0;
	@%p2 bra 	$L__BB1_15;
	and.b32  	%r6, %r49, 15;
	setp.lt.u32 	%p3, %r136, 15;
	mov.b32 	%r147, 0;
	mov.b32 	%r137, 1;
	@%p3 bra 	$L__BB1_6;
	add.s32 	%r128, %r49, -2;
	add.s32 	%r62, %r3, %r49;
	add.s32 	%r127, %r62, %r2;
	and.b32  	%r63, %r49, -16;
	neg.s32 	%r126, %r63;
	mov.b32 	%r147, 0;
	mov.b32 	%r129, 1;
$L__BB1_4:
	.pragma "nounroll";
	add.s32 	%r65, %r127, -1;
	cvt.u64.u32 	%rd4, %r65;
	add.s64 	%rd5, %rd1, %rd4;
	ld.global.u8 	%r66, [%rd5];
	mad.lo.s32 	%r67, %r129, %r66, %r147;
	add.s32 	%r68, %r127, -2;
	cvt.u64.u32 	%rd6, %r68;
	add.s64 	%rd7, %rd1, %rd6;
	ld.global.u8 	%r69, [%rd7];
	mul.lo.s32 	%r70, %r129, %r69;
	shl.b32 	%r71, %r70, 8;
	add.s32 	%r72, %r71, %r67;
	add.s32 	%r73, %r127, -3;
	cvt.u64.u32 	%rd8, %r73;
	add.s64 	%rd9, %rd1, %rd8;
	ld.global.u8 	%r74, [%rd9];
	mul.lo.s32 	%r75, %r129, %r74;
	shl.b32 	%r76, %r75, 16;
	add.s32 	%r77, %r76, %r72;
	add.s32 	%r78, %r127, -4;
	cvt.u64.u32 	%rd10, %r78;
	add.s64 	%rd11, %rd1, %rd10;
	ld.global.u8 	%r79, [%rd11];
	mul.lo.s32 	%r80, %r129, %r79;
	shl.b32 	%r81, %r80, 24;
	add.s32 	%r147, %r81, %r77;
	add.s32 	%r128, %r128, -16;
	add.s32 	%r127, %r127, -16;
	add.s32 	%r126, %r126, 16;
	setp.ne.s32 	%p4, %r126, 0;
	mov.b32 	%r129, 0;
	@%p4 bra 	$L__BB1_4;
	add.s32 	%r136, %r128, 1;
	mov.b32 	%r137, 0;
$L__BB1_6:
	setp.eq.s32 	%p5, %r6, 0;
	@%p5 bra 	$L__BB1_15;
	and.b32  	%r24, %r49, 7;
	setp.lt.u32 	%p6, %r6, 8;
	@%p6 bra 	$L__BB1_9;
	add.s32 	%r85, %r136, %r4;
	cvt.u64.u32 	%rd12, %r85;
	add.s64 	%rd13, %rd1, %rd12;
	ld.global.u8 	%r86, [%rd13];
	mad.lo.s32 	%r87, %r137, %r86, %r147;
	add.s32 	%r88, %r85, -1;
	cvt.u64.u32 	%rd14, %r88;
	add.s64 	%rd15, %rd1, %rd14;
	ld.global.u8 	%r89, [%rd15];
	mul.lo.s32 	%r90, %r137, %r89;
	shl.b32 	%r91, %r90, 8;
	add.s32 	%r92, %r91, %r87;
	add.s32 	%r93, %r85, -2;
	cvt.u64.u32 	%rd16, %r93;
	add.s64 	%rd17, %rd1, %rd16;
	ld.global.u8 	%r94, [%rd17];
	mul.lo.s32 	%r95, %r137, %r94;
	shl.b32 	%r96, %r95, 16;
	add.s32 	%r97, %r96, %r92;
	add.s32 	%r98, %r85, -3;
	cvt.u64.u32 	%rd18, %r98;
	add.s64 	%rd19, %rd1, %rd18;
	ld.global.u8 	%r99, [%rd19];
	mul.lo.s32 	%r100, %r137, %r99;
	shl.b32 	%r101, %r100, 24;
	add.s32 	%r147, %r101, %r97;
	add.s32 	%r136, %r136, -8;
	mov.b32 	%r137, 0;
$L__BB1_9:
	setp.eq.s32 	%p7, %r24, 0;
	@%p7 bra 	$L__BB1_15;
	and.b32  	%r31, %r49, 3;
	setp.lt.u32 	%p8, %r24, 4;
	@%p8 bra 	$L__BB1_12;
	add.s32 	%r104, %r136, %r4;
	cvt.u64.u32 	%rd20, %r104;
	add.s64 	%rd21, %rd1, %rd20;
	ld.global.u8 	%r105, [%rd21];
	mad.lo.s32 	%r106, %r137, %r105, %r147;
	add.s32 	%r107, %r104, -1;
	cvt.u64.u32 	%rd22, %r107;
	add.s64 	%rd23, %rd1, %rd22;
	ld.global.u8 	%r108, [%rd23];
	mul.lo.s32 	%r109, %r137, %r108;
	shl.b32 	%r110, %r109, 8;
	add.s32 	%r111, %r110, %r106;
	add.s32 	%r112, %r104, -2;
	cvt.u64.u32 	%rd24, %r112;
	add.s64 	%rd25, %rd1, %rd24;
	ld.global.u8 	%r113, [%rd25];
	mul.lo.s32 	%r114, %r137, %r113;
	shl.b32 	%r115, %r114, 16;
	add.s32 	%r116, %r115, %r111;
	add.s32 	%r117, %r104, -3;
	cvt.u64.u32 	%rd26, %r117;
	add.s64 	%rd27, %rd1, %rd26;
	ld.global.u8 	%r118, [%rd27];
	mul.lo.s32 	%r119, %r137, %r118;
	shl.b32 	%r120, %r119, 24;
	add.s32 	%r147, %r120, %r116;
	add.s32 	%r136, %r136, -4;
	mov.b32 	%r137, 0;
$L__BB1_12:
	setp.eq.s32 	%p9, %r31, 0;
	@%p9 bra 	$L__BB1_15;
	add.s32 	%r121, %r3, %r136;
	add.s32 	%r144, %r121, %r2;
	neg.s32 	%r143, %r31;
$L__BB1_14:
	.pragma "nounroll";
	cvt.u64.u32 	%rd28, %r144;
	add.s64 	%rd29, %rd1, %rd28;
	ld.global.u8 	%r122, [%rd29];
	mad.lo.s32 	%r147, %r137, %r122, %r147;
	shl.b32 	%r137, %r137, 8;
	add.s32 	%r144, %r144, -1;
	add.s32 	%r143, %r143, 1;
	setp.ne.s32 	%p10, %r143, 0;
	@%p10 bra 	$L__BB1_14;
$L__BB1_15:
	setp.ge.u32 	%p11, %r147, %r50;
	@%p11 bra 	$L__BB1_17;
	rem.u32 	%r123, %r1, %r51;
	mad.lo.s32 	%r124, %r123, %r50, %r147;
	cvta.to.global.u64 	%rd30, %rd2;
	mul.wide.u32 	%rd31, %r124, 4;
	add.s64 	%rd32, %rd30, %rd31;
	atom.global.add.u32 	%r125, [%rd32], 1;
$L__BB1_17:
	ret;

}
	// .globl	reduce_histograms
.visible .entry reduce_histograms(
	.param .u64 .ptr .align 1 reduce_histograms_param_0,
	.param .u64 .ptr .align 1 reduce_histograms_param_1,
	.param .u32 reduce_histograms_param_2,
	.param .u32 reduce_histograms_param_3
)
{
	.reg .pred 	%p<11>;
	.reg .b32 	%r<194>;
	.reg .b64 	%rd<65>;

	ld.param.u64 	%rd3, [reduce_histograms_param_0];
	ld.param.u64 	%rd2, [reduce_histograms_param_1];
	ld.param.u32 	%r83, [reduce_histograms_param_2];
	ld.param.u32 	%r84, [reduce_histograms_param_3];
	cvta.to.global.u64 	%rd1, %rd3;
	mov.u32 	%r85, %ctaid.x;
	mov.u32 	%r86, %ntid.x;
	mul.lo.s32 	%r1, %r85, %r86;
	mov.u32 	%r2, %tid.x;
	add.s32 	%r3, %r1, %r2;
	setp.ge.u32 	%p1, %r3, %r84;
	@%p1 bra 	$L__BB2_15;
	setp.eq.s32 	%p2, %r83, 0;
	mov.b32 	%r193, 0;
	@%p2 bra 	$L__BB2_14;
	and.b32  	%r4, %r83, 15;
	setp.lt.u32 	%p3, %r83, 16;
	mov.b32 	%r185, 0;
	mov.u32 	%r193, %r185;
	@%p3 bra 	$L__BB2_5;
	and.b32  	%r185, %r83, -16;
	neg.s32 	%r179, %r185;
	add.s32 	%r91, %r2, %r84;
	add.s32 	%r178, %r91, %r1;
	shl.b32 	%r8, %r84, 4;
	shl.b32 	%r92, %r84, 1;
	add.s32 	%r177, %r3, %r92;
	mad.lo.s32 	%r176, %r84, 3, %r3;
	shl.b32 	%r93, %r84, 2;
	add.s32 	%r175, %r3, %r93;
	mad.lo.s32 	%r174, %r84, 5, %r3;
	mad.lo.s32 	%r173, %r84, 6, %r3;
	mad.lo.s32 	%r172, %r84, 7, %r3;
	shl.b32 	%r94, %r84, 3;
	add.s32 	%r171, %r3, %r94;
	mad.lo.s32 	%r170, %r84, 9, %r3;
	mad.lo.s32 	%r169, %r84, 10, %r3;
	mad.lo.s32 	%r168, %r84, 11, %r3;
	mad.lo.s32 	%r167, %r84, 12, %r3;
	mad.lo.s32 	%r166, %r84, 13, %r3;
	mad.lo.s32 	%r165, %r84, 14, %r3;
	mad.lo.s32 	%r164, %r84, 15, %r3;
	mov.b32 	%r193, 0;
	mov.u32 	%r163, %r3;
$L__BB2_4:
	.pragma "nounroll";
	mul.wide.u32 	%rd4, %r163, 4;
	add.s64 	%rd5, %rd1, %rd4;
	ld.global.u32 	%r95, [%rd5];
	add.s32 	%r96, %r95, %r193;
	mul.wide.u32 	%rd6, %r178, 4;
	add.s64 	%rd7, %rd1, %rd6;
	ld.global.u32 	%r97, [%rd7];
	add.s32 	%r98, %r97, %r96;
	mul.wide.u32 	%rd8, %r177, 4;
	add.s64 	%rd9, %rd1, %rd8;
	ld.global.u32 	%r99, [%rd9];
	add.s32 	%r100, %r99, %r98;
	mul.wide.u32 	%rd10, %r176, 4;
	add.s64 	%rd11, %rd1, %rd10;
	ld.global.u32 	%r101, [%rd11];
	add.s32 	%r102, %r101, %r100;
	mul.wide.u32 	%rd12, %r175, 4;
	add.s64 	%rd13, %rd1, %rd12;
	ld.global.u32 	%r103, [%rd13];
	add.s32 	%r104, %r103, %r102;
	mul.wide.u32 	%rd14, %r174, 4;
	add.s64 	%rd15, %rd1, %rd14;
	ld.global.u32 	%r105, [%rd15];
	add.s32 	%r106, %r105, %r104;
	mul.wide.u32 	%rd16, %r173, 4;
	add.s64 	%rd17, %rd1, %rd16;
	ld.global.u32 	%r107, [%rd17];
	add.s32 	%r108, %r107, %r106;
	mul.wide.u32 	%rd18, %r172, 4;
	add.s64 	%rd19, %rd1, %rd18;
	ld.global.u32 	%r109, [%rd19];
	add.s32 	%r110, %r109, %r108;
	mul.wide.u32 	%rd20, %r171, 4;
	add.s64 	%rd21, %rd1, %rd20;
	ld.global.u32 	%r111, [%rd21];
	add.s32 	%r112, %r111, %r110;
	mul.wide.u32 	%rd22, %r170, 4;
	add.s64 	%rd23, %rd1, %rd22;
	ld.global.u32 	%r113, [%rd23];
	add.s32 	%r114, %r113, %r112;
	mul.wide.u32 	%rd24, %r169, 4;
	add.s64 	%rd25, %rd1, %rd24;
	ld.global.u32 	%r115, [%rd25];
	add.s32 	%r116, %r115, %r114;
	mul.wide.u32 	%rd26, %r168, 4;
	add.s64 	%rd27, %rd1, %rd26;
	ld.global.u32 	%r117, [%rd27];
	add.s32 	%r118, %r117, %r116;
	mul.wide.u32 	%rd28, %r167, 4;
	add.s64 	%rd29, %rd1, %rd28;
	ld.global.u32 	%r119, [%rd29];
	add.s32 	%r120, %r119, %r118;
	mul.wide.u32 	%rd30, %r166, 4;
	add.s64 	%rd31, %rd1, %rd30;
	ld.global.u32 	%r121, [%rd31];
	add.s32 	%r122, %r121, %r120;
	mul.wide.u32 	%rd32, %r165, 4;
	add.s64 	%rd33, %rd1, %rd32;
	ld.global.u32 	%r123, [%rd33];
	add.s32 	%r124, %r123, %r122;
	mul.wide.u32 	%rd34, %r164, 4;
	add.s64 	%rd35, %rd1, %rd34;
	ld.global.u32 	%r125, [%rd35];
	add.s32 	%r193, %r125, %r124;
	add.s32 	%r179, %r179, 16;
	add.s32 	%r178, %r178, %r8;
	add.s32 	%r177, %r177, %r8;
	add.s32 	%r176, %r176, %r8;
	add.s32 	%r175, %r175, %r8;
	add.s32 	%r174, %r174, %r8;
	add.s32 	%r173, %r173, %r8;
	add.s32 	%r172, %r172, %r8;
	add.s32 	%r171, %r171, %r8;
	add.s32 	%r170, %r170, %r8;
	add.s32 	%r169, %r169, %r8;
	add.s32 	%r168, %r168, %r8;
	add.s32 	%r167, %r167, %r8;
	add.s32 	%r166, %r166, %r8;
	add.s32 	%r165, %r165, %r8;
	add.s32 	%r164, %r164, %r8;
	add.s32 	%r163, %r163, %r8;
	setp.ne.s32 	%p4, %r179, 0;
	@%p4 bra 	$L__BB2_4;
$L__BB2_5:
	setp.eq.s32 	%p5, %r4, 0;
	@%p5 bra 	$L__BB2_14;
	and.b32  	%r62, %r83, 7;
	setp.lt.u32 	%p6, %r4, 8;
	@%p6 bra 	$L__BB2_8;
	mad.lo.s32 	%r127, %r185, %r84, %r3;
	mul.wide.u32 	%rd36, %r127, 4;
	add.s64 	%rd37, %rd1, %rd36;
	ld.global.u32 	%r128, [%rd37];
	add.s32 	%r129, %r128, %r193;
	add.s32 	%r130, %r127, %r84;
	mul.wide.u32 	%rd38, %r130, 4;
	add.s64 	%rd39, %rd1, %rd38;
	ld.global.u32 	%r131, [%rd39];
	add.s32 	%r132, %r131, %r129;
	add.s32 	%r133, %r130, %r84;
	mul.wide.u32 	%rd40, %r133, 4;
	add.s64 	%rd41, %rd1, %rd40;
	ld.global.u32 	%r134, [%rd41];
	add.s32 	%r135, %r134, %r132;
	add.s32 	%r136, %r133, %r84;
	mul.wide.u32 	%rd42, %r136, 4;
	add.s64 	%rd43, %rd1, %rd42;
	ld.global.u32 	%r137, [%rd43];
	add.s32 	%r138, %r137, %r135;
	add.s32 	%r139, %r136, %r84;
	mul.wide.u32 	%rd44, %r139, 4;
	add.s64 	%rd45, %rd1, %rd44;
	ld.global.u32 	%r140, [%rd45];
	add.s32 	%r141, %r140, %r138;
	add.s32 	%r142, %r139, %r84;
	mul.wide.u32 	%rd46, %r142, 4;
	add.s64 	%rd47, %rd1, %rd46;
	ld.global.u32 	%r143, [%rd47];
	add.s32 	%r144, %r143, %r141;
	add.s32 	%r145, %r142, %r84;
	mul.wide.u32 	%rd48, %r145, 4;
	add.s64 	%rd49, %rd1, %rd48;
	ld.global.u32 	%r146, [%rd49];
	add.s32 	%r147, %r146, %r144;
	add.s32 	%r148, %r145, %r84;
	mul.wide.u32 	%rd50, %r148, 4;
	add.s64 	%rd51, %rd1, %rd50;
	ld.global.u32 	%r149, [%rd51];
	add.s32 	%r193, %r149, %r147;
	add.s32 	%r185, %r185, 8;
$L__BB2_8:
	setp.eq.s32 	%p7, %r62, 0;
	@%p7 bra 	$L__BB2_14;
	and.b32  	%r68, %r83, 3;
	setp.lt.u32 	%p8, %r62, 4;
	@%p8 bra 	$L__BB2_11;
	mad.lo.s32 	%r151, %r185, %r84, %r3;
	mul.wide.u32 	%rd52, %r151, 4;
	add.s64 	%rd53, %rd1, %rd52;
	ld.global.u32 	%r152, [%rd53];
	add.s32 	%r153, %r152, %r193;
	add.s32 	%r154, %r151, %r84;
	mul.wide.u32 	%rd54, %r154, 4;
	add.s64 	%rd55, %rd1, %rd54;
	ld.global.u32 	%r155, [%rd55];
	add.s32 	%r156, %r155, %r153;
	add.s32 	%r157, %r154, %r84;
	mul.wide.u32 	%rd56, %r157, 4;
	add.s64 	%rd57, %rd1, %rd56;
	ld.global.u32 	%r158, [%rd57];
	add.s32 	%r159, %r158, %r156;
	add.s32 	%r160, %r157, %r84;
	mul.wide.u32 	%rd58, %r160, 4;
	add.s64 	%rd59, %rd1, %rd58;
	ld.global.u32 	%r161, [%rd59];
	add.s32 	%r193, %r161, %r159;
	add.s32 	%r185, %r185, 4;
$L__BB2_11:
	setp.eq.s32 	%p9, %r68, 0;
	@%p9 bra 	$L__BB2_14;
	mad.lo.s32 	%r191, %r185, %r84, %r3;
	neg.s32 	%r190, %r68;
$L__BB2_13:
	.pragma "nounroll";
	mul.wide.u32 	%rd60, %r191, 4;
	add.s64 	%rd61, %rd1, %rd60;
	ld.global.u32 	%r162, [%rd61];
	add.s32 	%r193, %r162, %r193;
	add.s32 	%r191, %r191, %r84;
	add.s32 	%r190, %r190, 1;
	setp.ne.s32 	%p10, %r190, 0;
	@%p10 bra 	$L__BB2_13;
$L__BB2_14:
	cvta.to.global.u64 	%rd62, %rd2;
	mul.wide.u32 	%rd63, %r3, 4;
	add.s64 	%rd64, %rd62, %rd63;
	st.global.u32 	[%rd64], %r193;
$L__BB2_15:
	ret;

}
	// .globl	char_ngram_map_kernel
.visible .entry char_ngram_map_kernel(
	.param .u64 .ptr .align 1 char_ngram_map_kernel_param_0,
	.param .u32 char_ngram_map_kernel_param_1,
	.param .u32 char_ngram_map_kernel_param_2,
	.param .u64 .ptr .align 1 char_ngram_map_kernel_param_3
)
{
	.reg .pred 	%p<11>;
	.reg .b32 	%r<66>;
	.reg .b64 	%rd<166>;

	ld.param.u64 	%rd23, [char_ngram_map_kernel_param_0];
	ld.param.u32 	%r30, [char_ngram_map_kernel_param_1];
	ld.param.u32 	%r29, [char_ngram_map_kernel_param_2];
	ld.param.u64 	%rd22, [char_ngram_map_kernel_param_3];
	cvta.to.global.u64 	%rd1, %rd23;
	mov.u32 	%r31, %ctaid.x;
	mov.u32 	%r32, %ntid.x;
	mul.lo.s32 	%r1, %r31, %r32;
	mov.u32 	%r2, %tid.x;
	add.s32 	%r3, %r1, %r2;
	sub.s32 	%r33, %r30, %r29;
	add.s32 	%r34, %r33, 1;
	setp.ge.u32 	%p1, %r3, %r34;
	@%p1 bra 	$L__BB3_16;
	add.s32 	%r62, %r29, -1;
	setp.lt.s32 	%p2, %r62, 0;
	mov.b64 	%rd165, 0;
	@%p2 bra 	$L__BB3_15;
	and.b32  	%r5, %r29, 15;
	setp.lt.u32 	%p3, %r62, 15;
	mov.b64 	%rd165, 0;
	mov.b64 	%rd158, 1;
	@%p3 bra 	$L__BB3_6;
	add.s32 	%r60, %r29, -4;
	add.s32 	%r35, %r2, %r29;
	add.s32 	%r59, %r35, %r1;
	and.b32  	%r36, %r29, -16;
	neg.s32 	%r58, %r36;
	mov.b64 	%rd165, 0;
	mov.b64 	%rd152, 1;
$L__BB3_4:
	.pragma "nounroll";
	add.s32 	%r37, %r59, -1;
	cvt.u64.u32 	%rd31, %r37;
	add.s64 	%rd32, %rd1, %rd31;
	ld.global.u8 	%rd33, [%rd32];
	mad.lo.s64 	%rd34, %rd152, %rd33, %rd165;
	add.s32 	%r38, %r59, -2;
	cvt.u64.u32 	%rd35, %r38;
	add.s64 	%rd36, %rd1, %rd35;
	ld.global.u8 	%rd37, [%rd36];
	mul.lo.s64 	%rd38, %rd152, %rd37;
	shl.b64 	%rd39, %rd38, 8;
	add.s64 	%rd40, %rd39, %rd34;
	add.s32 	%r39, %r59, -3;
	cvt.u64.u32 	%rd41, %r39;
	add.s64 	%rd42, %rd1, %rd41;
	ld.global.u8 	%rd43, [%rd42];
	mul.lo.s64 	%rd44, %rd152, %rd43;
	shl.b64 	%rd45, %rd44, 16;
	add.s64 	%rd46, %rd45, %rd40;
	add.s32 	%r40, %r59, -4;
	cvt.u64.u32 	%rd47, %r40;
	add.s64 	%rd48, %rd1, %rd47;
	ld.global.u8 	%rd49, [%rd48];
	mul.lo.s64 	%rd50, %rd152, %rd49;
	shl.b64 	%rd51, %rd50, 24;
	add.s64 	%rd52, %rd51, %rd46;
	add.s32 	%r41, %r59, -5;
	cvt.u64.u32 	%rd53, %r41;
	add.s64 	%rd54, %rd1, %rd53;
	ld.global.u8 	%rd55, [%rd54];
	mul.lo.s64 	%rd56, %rd152, %rd55;
	shl.b64 	%rd57, %rd56, 32;
	add.s64 	%rd58, %rd57, %rd52;
	add.s32 	%r42, %r59, -6;
	cvt.u64.u32 	%rd59, %r42;
	add.s64 	%rd60, %rd1, %rd59;
	ld.global.u8 	%rd61, [%rd60];
	mul.lo.s64 	%rd62, %rd152, %rd61;
	shl.b64 	%rd63, %rd62, 40;
	add.s64 	%rd64, %rd63, %rd58;
	add.s32 	%r43, %r59, -7;
	cvt.u64.u32 	%rd65, %r43;
	add.s64 	%rd66, %rd1, %rd65;
	ld.global.u8 	%rd67, [%rd66];
	mul.lo.s64 	%rd68, %rd152, %rd67;
	shl.b64 	%rd69, %rd68, 48;
	add.s64 	%rd70, %rd69, %rd64;
	add.s32 	%r44, %r59, -8;
	cvt.u64.u32 	%rd71, %r44;
	add.s64 	%rd72, %rd1, %rd71;
	ld.global.u8 	%rd73, [%rd72];
	mul.lo.s64 	%rd74, %rd152, %rd73;
	shl.b64 	%rd75, %rd74, 56;
	add.s64 	%rd165, %rd75, %rd70;
	add.s32 	%r60, %r60, -16;
	add.s32 	%r59, %r59, -16;
	add.s32 	%r58, %r58, 16;
	setp.ne.s32 	%p4, %r58, 0;
	mov.b64 	%rd152, 0;
	@%p4 bra 	$L__BB3_4;
	add.s32 	%r62, %r60, 3;
	mov.b64 	%rd158, 0;
$L__BB3_6:
	setp.eq.s32 	%p5, %r5, 0;
	@%p5 bra 	$L__BB3_15;
	and.b32  	%r17, %r29, 7;
	setp.lt.u32 	%p6, %r5, 8;
	@%p6 bra 	$L__BB3_9;
	add.s32 	%r45, %r62, %r3;
	cvt.u64.u32 	%rd79, %r45;
	add.s64 	%rd80, %rd1, %rd79;
	ld.global.u8 	%rd81, [%rd80];
	mad.lo.s64 	%rd82, %rd158, %rd81, %rd165;
	add.s32 	%r46, %r45, -1;
	cvt.u64.u32 	%rd83, %r46;
	add.s64 	%rd84, %rd1, %rd83;
	ld.global.u8 	%rd85, [%rd84];
	mul.lo.s64 	%rd86, %rd158, %rd85;
	shl.b64 	%rd87, %rd86, 8;
	add.s64 	%rd88, %rd87, %rd82;
	add.s32 	%r47, %r45, -2;
	cvt.u64.u32 	%rd89, %r47;
	add.s64 	%rd90, %rd1, %rd89;
	ld.global.u8 	%rd91, [%rd90];
	mul.lo.s64 	%rd92, %rd158, %rd91;
	shl.b64 	%rd93, %rd92, 16;
	add.s64 	%rd94, %rd93, %rd88;
	add.s32 	%r48, %r45, -3;
	cvt.u64.u32 	%rd95, %r48;
	add.s64 	%rd96, %rd1, %rd95;
	ld.global.u8 	%rd97, [%rd96];
	mul.lo.s64 	%rd98, %rd158, %rd97;
	shl.b64 	%rd99, %rd98, 24;
	add.s64 	%rd100, %rd99, %rd94;
	add.s32 	%r49, %r45, -4;
	cvt.u64.u32 	%rd101, %r49;
	add.s64 	%rd102, %rd1, %rd101;
	ld.global.u8 	%rd103, [%rd102];
	mul.lo.s64 	%rd104, %rd158, %rd103;
	shl.b64 	%rd105, %rd104, 32;
	add.s64 	%rd106, %rd105, %rd100;
	add.s32 	%r50, %r45, -5;
	cvt.u64.u32 	%rd107, %r50;
	add.s64 	%rd108, %rd1, %rd107;
	ld.global.u8 	%rd109, [%rd108];
	mul.lo.s64 	%rd110, %rd158, %rd109;
	shl.b64 	%rd111, %rd110, 40;
	add.s64 	%rd112, %rd111, %rd106;
	add.s32 	%r51, %r45, -6;
	cvt.u64.u32 	%rd113, %r51;
	add.s64 	%rd114, %rd1, %rd113;
	ld.global.u8 	%rd115, [%rd114];
	mul.lo.s64 	%rd116, %rd158, %rd115;
	shl.b64 	%rd117, %rd116, 48;
	add.s64 	%rd118, %rd117, %rd112;
	add.s32 	%r52, %r45, -7;
	cvt.u64.u32 	%rd119, %r52;
	add.s64 	%rd120, %rd1, %rd119;
	ld.global.u8 	%rd121, [%rd120];
	mul.lo.s64 	%rd122, %rd158, %rd121;
	shl.b64 	%rd123, %rd122, 56;
	add.s64 	%rd165, %rd123, %rd118;
	add.s32 	%r62, %r62, -8;
	mov.b64 	%rd158, 0;
$L__BB3_9:
	setp.eq.s32 	%p7, %r17, 0;
	@%p7 bra 	$L__BB3_15;
	and.b32  	%r20, %r29, 3;
	setp.lt.u32 	%p8, %r17, 4;
	@%p8 bra 	$L__BB3_12;
	add.s32 	%r53, %r62, %r3;
	cvt.u64.u32 	%rd125, %r53;
	add.s64 	%rd126, %rd1, %rd125;
	ld.global.u8 	%rd127, [%rd126];
	mad.lo.s64 	%rd128, %rd158, %rd127, %rd165;
	add.s32 	%r54, %r53, -1;
	cvt.u64.u32 	%rd129, %r54;
	add.s64 	%rd130, %rd1, %rd129;
	ld.global.u8 	%rd131, [%rd130];
	mul.lo.s64 	%rd132, %rd158, %rd131;
	shl.b64 	%rd133, %rd132, 8;
	add.s64 	%rd134, %rd133, %rd128;
	add.s32 	%r55, %r53, -2;
	cvt.u64.u32 	%rd135, %r55;
	add.s64 	%rd136, %rd1, %rd135;
	ld.global.u8 	%rd137, [%rd136];
	mul.lo.s64 	%rd138, %rd158, %rd137;
	shl.b64 	%rd139, %rd138, 16;
	add.s64 	%rd140, %rd139, %rd134;
	add.s32 	%r56, %r53, -3;
	cvt.u64.u32 	%rd141, %r56;
	add.s64 	%rd142, %rd1, %rd141;
	ld.global.u8 	%rd143, [%rd142];
	mul.lo.s64 	%rd144, %rd158, %rd143;
	shl.b64 	%rd145, %rd144, 24;
	add.s64 	%rd165, %rd145, %rd140;
	shl.b64 	%rd158, %rd158, 32;
	add.s32 	%r62, %r62, -4;
$L__BB3_12:
	setp.eq.s32 	%p9, %r20, 0;
	@%p9 bra 	$L__BB3_15;
	add.s32 	%r57, %r2, %r62;
	add.s32 	%r65, %r57, %r1;
	neg.s32 	%r64, %r20;
$L__BB3_14:
	.pragma "nounroll";
	cvt.u64.u32 	%rd146, %r65;
	add.s64 	%rd147, %rd1, %rd146;
	ld.global.u8 	%rd148, [%rd147];
	mad.lo.s64 	%rd165, %rd158, %rd148, %rd165;
	shl.b64 	%rd158, %rd158, 8;
	add.s32 	%r65, %r65, -1;
	add.s32 	%r64, %r64, 1;
	setp.ne.s32 	%p10, %r64, 0;
	@%p10 bra 	$L__BB3_14;
$L__BB3_15:
	cvta.to.global.u64 	%rd149, %rd22;
	mul.wide.u32 	%rd150, %r3, 8;
	add.s64 	%rd151, %rd149, %rd150;
	st.global.u64 	[%rd151], %rd165;
$L__BB3_16:
	ret;

}


// ===== COMPILED SASS (sm_100) =====

	.target	sm_100

	.elftype	@"ET_EXEC"


//--------------------- .note.nv.tkinfo           --------------------------
	.section	.note.nv.tkinfo,"",@"SHT_NOTE"
	.sectionflags	@"SHF_NOTE_NV_TKINFO"
	.tkinfo
        /*0018*/ 	.word	0x00000002
        /*0030*/ 	.string	""
        /*0030*/ 	.string	"ptxas"
        /*0030*/ 	.string	"Cuda compilation tools, release 13.0, V13.0.88"
        /*0030*/ 	.string	"Build cuda_13.0.r13.0/compiler.36424714_0"
        /*0030*/ 	.string	"-arch sm_100 -m 64 "



//--------------------- .note.nv.cuinfo           --------------------------
	.section	.note.nv.cuinfo,"",@"SHT_NOTE"
	.sectionflags	@"SHF_NOTE_NV_CUINFO"
        /*0018*/ 	.short	0x0002
        /*001a*/ 	.short	0x0064
        /*001c*/ 	.short	0x0082
	.zero		2


//--------------------- .nv.info                  --------------------------
	.section	.nv.info,"",@"SHT_CUDA_INFO"
	.align	4


	//----- nvinfo : EIATTR_REGCOUNT
	.align		4
        /*0000*/ 	.byte	0x04, 0x2f
        /*0002*/ 	.short	(.L_1 - .L_0)
	.align		4
.L_0:
        /*0004*/ 	.word	index@(char_ngram_kernel)
        /*0008*/ 	.word	0x00000015


	//----- nvinfo : EIATTR_FRAME_SIZE
	.align		4
.L_1:
        /*000c*/ 	.byte	0x04, 0x11
        /*000e*/ 	.short	(.L_3 - .L_2)
	.align		4
.L_2:
        /*0010*/ 	.word	index@(char_ngram_kernel)
        /*0014*/ 	.word	0x00000000


	//----- nvinfo : EIATTR_REGCOUNT
	.align		4
.L_3:
        /*0018*/ 	.byte	0x04, 0x2f
        /*001a*/ 	.short	(.L_5 - .L_4)
	.align		4
.L_4:
        /*001c*/ 	.word	index@(char_ngram_kernel_private)
        /*0020*/ 	.word	0x00000015


	//----- nvinfo : EIATTR_FRAME_SIZE
	.align		4
.L_5:
        /*0024*/ 	.byte	0x04, 0x11
        /*0026*/ 	.short	(.L_7 - .L_6)
	.align		4
.L_6:
        /*0028*/ 	.word	index@(char_ngram_kernel_private)
        /*002c*/ 	.word	0x00000000


	//----- nvinfo : EIATTR_REGCOUNT
	.align		4
.L_7:
        /*0030*/ 	.byte	0x04, 0x2f
        /*0032*/ 	.short	(.L_9 - .L_8)
	.align		4
.L_8:
        /*0034*/ 	.word	index@(reduce_histograms)
        /*0038*/ 	.word	0x00000020


	//----- nvinfo : EIATTR_FRAME_SIZE
	.align		4
.L_9:
        /*003c*/ 	.byte	0x04, 0x11
        /*003e*/ 	.short	(.L_11 - .L_10)
	.align		4
.L_10:
        /*0040*/ 	.word	index@(reduce_histograms)
        /*0044*/ 	.word	0x00000000


	//----- nvinfo : EIATTR_REGCOUNT
	.align		4
.L_11:
        /*0048*/ 	.byte	0x04, 0x2f
        /*004a*/ 	.short	(.L_13 - .L_12)
	.align		4
.L_12:
        /*004c*/ 	.word	index@(char_ngram_map_kernel)
        /*0050*/ 	.word	0x0000001c


	//----- nvinfo : EIATTR_FRAME_SIZE
	.align		4
.L_13:
        /*0054*/ 	.byte	0x04, 0x11
        /*0056*/ 	.short	(.L_15 - .L_14)
	.align		4
.L_14:
        /*0058*/ 	.word	index@(char_ngram_map_kernel)
        /*005c*/ 	.word	0x00000000


	//----- nvinfo : EIATTR_MIN_STACK_SIZE
	.align		4
.L_15:
        /*0060*/ 	.byte	0x04, 0x12
        /*0062*/ 	.short	(.L_17 - .L_16)
	.align		4
.L_16:
        /*0064*/ 	.word	index@(char_ngram_map_kernel)
        /*0068*/ 	.word	0x00000000


	//----- nvinfo : EIATTR_MIN_STACK_SIZE
	.align		4
.L_17:
        /*006c*/ 	.byte	0x04, 0x12
        /*006e*/ 	.short	(.L_19 - .L_18)
	.align		4
.L_18:
        /*0070*/ 	.word	index@(reduce_histograms)
        /*0074*/ 	.word	0x00000000


	//----- nvinfo : EIATTR_MIN_STACK_SIZE
	.align		4
.L_19:
        /*0078*/ 	.byte	0x04, 0x12
        /*007a*/ 	.short	(.L_21 - .L_20)
	.align		4
.L_20:
        /*007c*/ 	.word	index@(char_ngram_kernel_private)
        /*0080*/ 	.word	0x00000000


	//----- nvinfo : EIATTR_MIN_STACK_SIZE
	.align		4
.L_21:
        /*0084*/ 	.byte	0x04, 0x12
        /*0086*/ 	.short	(.L_23 - .L_22)
	.align		4
.L_22:
        /*0088*/ 	.word	index@(char_ngram_kernel)
        /*008c*/ 	.word	0x00000000
.L_23:


//--------------------- .nv.compat                --------------------------
	.section	.nv.compat,"",@"SHT_CUDA_COMPAT_INFO"
	.align	4
        /*0000*/ 	.byte	0x02, 0x09, 0x00, 0x00, 0x02, 0x02, 0x01, 0x00, 0x02, 0x05, 0x05, 0x00, 0x03, 0x07, 0x01, 0x01
        /*0010*/ 	.byte	0x02, 0x03, 0x00, 0x00, 0x02, 0x06, 0x01, 0x00, 0x04, 0x0b, 0x08, 0x00, 0x09, 0x00, 0x00, 0x00
        /*0020*/ 	.byte	0x00, 0x00, 0x00, 0x00


//--------------------- .nv.info.char_ngram_map_kernel --------------------------
	.section	.nv.info.char_ngram_map_kernel,"",@"SHT_CUDA_INFO"
	.sectionflags	@""
	.align	4


	//----- nvinfo : EIATTR_CUDA_API_VERSION
	.align		4
        /*0000*/ 	.byte	0x04, 0x37
        /*0002*/ 	.short	(.L_25 - .L_24)
.L_24:
        /*0004*/ 	.word	0x00000082


	//----- nvinfo : EIATTR_KPARAM_INFO
	.align		4
.L_25:
        /*0008*/ 	.byte	0x04, 0x17
        /*000a*/ 	.short	(.L_27 - .L_26)
.L_26:
        /*000c*/ 	.word	0x00000000
        /*0010*/ 	.short	0x0003
        /*0012*/ 	.short	0x0010
        /*0014*/ 	.byte	0x00, 0xf5, 0x21, 0x00


	//----- nvinfo : EIATTR_KPARAM_INFO
	.align		4
.L_27:
        /*0018*/ 	.byte	0x04, 0x17
        /*001a*/ 	.short	(.L_29 - .L_28)
.L_28:
        /*001c*/ 	.word	0x00000000
        /*0020*/ 	.short	0x0002
        /*0022*/ 	.short	0x000c
        /*0024*/ 	.byte	0x00, 0xf0, 0x11, 0x00


	//----- nvinfo : EIATTR_KPARAM_INFO
	.align		4
.L_29:
        /*0028*/ 	.byte	0x04, 0x17
        /*002a*/ 	.short	(.L_31 - .L_30)
.L_30:
        /*002c*/ 	.word	0x00000000
        /*0030*/ 	.short	0x0001
        /*0032*/ 	.short	0x0008
        /*0034*/ 	.byte	0x00, 0xf0, 0x11, 0x00


	//----- nvinfo : EIATTR_KPARAM_INFO
	.align		4
.L_31:
        /*0038*/ 	.byte	0x04, 0x17
        /*003a*/ 	.short	(.L_33 - .L_32)
.L_32:
        /*003c*/ 	.word	0x00000000
        /*0040*/ 	.short	0x0000
        /*0042*/ 	.short	0x0000
        /*0044*/ 	.byte	0x00, 0xf5, 0x21, 0x00


	//----- nvinfo : EIATTR_SPARSE_MMA_MASK
	.align		4
.L_33:
        /*0048*/ 	.byte	0x03, 0x50
        /*004a*/ 	.short	0x0000


	//----- nvinfo : EIATTR_MAXREG_COUNT
	.align		4
        /*004c*/ 	.byte	0x03, 0x1b
        /*004e*/ 	.short	0x00ff


	//----- nvinfo : EIATTR_MERCURY_ISA_VERSION
	.align		4
        /*0050*/ 	.byte	0x03, 0x5f
        /*0052*/ 	.short	0x0101


	//----- nvinfo : EIATTR_VRC_CTA_INIT_COUNT
	.align		4
        /*0054*/ 	.byte	0x02, 0x4a
	.zero		1
	.zero		1


	//----- nvinfo : EIATTR_EXIT_INSTR_OFFSETS
	.align		4
        /*0058*/ 	.byte	0x04, 0x1c
        /*005a*/ 	.short	(.L_35 - .L_34)


	//   ....[0]....
.L_34:
        /*005c*/ 	.word	0x00000090


	//   ....[1]....
        /*0060*/ 	.word	0x00000e80


	//----- nvinfo : EIATTR_CBANK_PARAM_SIZE
	.align		4
.L_35:
        /*0064*/ 	.byte	0x03, 0x19
        /*0066*/ 	.short	0x0018


	//----- nvinfo : EIATTR_PARAM_CBANK
	.align		4
        /*0068*/ 	.byte	0x04, 0x0a
        /*006a*/ 	.short	(.L_37 - .L_36)
	.align		4
.L_36:
        /*006c*/ 	.word	index@(.nv.constant0.char_ngram_map_kernel)
        /*0070*/ 	.short	0x0380
        /*0072*/ 	.short	0x0018


	//----- nvinfo : EIATTR_SW_WAR
	.align		4
.L_37:
        /*0074*/ 	.byte	0x04, 0x36
        /*0076*/ 	.short	(.L_39 - .L_38)
.L_38:
        /*0078*/ 	.word	0x00000008
.L_39:


//--------------------- .nv.info.reduce_histograms --------------------------
	.section	.nv.info.reduce_histograms,"",@"SHT_CUDA_INFO"
	.sectionflags	@""
	.align	4


	//----- nvinfo : EIATTR_CUDA_API_VERSION
	.align		4
        /*0000*/ 	.byte	0x04, 0x37
        /*0002*/ 	.short	(.L_41 - .L_40)
.L_40:
        /*0004*/ 	.word	0x00000082


	//----- nvinfo : EIATTR_KPARAM_INFO
	.align		4
.L_41:
        /*0008*/ 	.byte	0x04, 0x17
        /*000a*/ 	.short	(.L_43 - .L_42)
.L_42:
        /*000c*/ 	.word	0x00000000
        /*0010*/ 	.short	0x0003
        /*0012*/ 	.short	0x0014
        /*0014*/ 	.byte	0x00, 0xf0, 0x11, 0x00


	//----- nvinfo : EIATTR_KPARAM_INFO
	.align		4
.L_43:
        /*0018*/ 	.byte	0x04, 0x17
        /*001a*/ 	.short	(.L_45 - .L_44)
.L_44:
        /*001c*/ 	.word	0x00000000
        /*0020*/ 	.short	0x0002
        /*0022*/ 	.short	0x0010
        /*0024*/ 	.byte	0x00, 0xf0, 0x11, 0x00


	//----- nvinfo : EIATTR_KPARAM_INFO
	.align		4
.L_45:
        /*0028*/ 	.byte	0x04, 0x17
        /*002a*/ 	.short	(.L_47 - .L_46)
.L_46:
        /*002c*/ 	.word	0x00000000
        /*0030*/ 	.short	0x0001
        /*0032*/ 	.short	0x0008
        /*0034*/ 	.byte	0x00, 0xf5, 0x21, 0x00


	//----- nvinfo : EIATTR_KPARAM_INFO
	.align		4
.L_47:
        /*0038*/ 	.byte	0x04, 0x17
        /*003a*/ 	.short	(.L_49 - .L_48)
.L_48:
        /*003c*/ 	.word	0x00000000
        /*0040*/ 	.short	0x0000
        /*0042*/ 	.short	0x0000
        /*0044*/ 	.byte	0x00, 0xf5, 0x21, 0x00


	//----- nvinfo : EIATTR_SPARSE_MMA_MASK
	.align		4
.L_49:
        /*0048*/ 	.byte	0x03, 0x50
        /*004a*/ 	.short	0x0000


	//----- nvinfo : EIATTR_MAXREG_COUNT
	.align		4
        /*004c*/ 	.byte	0x03, 0x1b
        /*004e*/ 	.short	0x00ff


	//----- nvinfo : EIATTR_MERCURY_ISA_VERSION
	.align		4
        /*0050*/ 	.byte	0x03, 0x5f
        /*0052*/ 	.short	0x0101


	//----- nvinfo : EIATTR_VRC_CTA_INIT_COUNT
	.align		4
        /*0054*/ 	.byte	0x02, 0x4a
	.zero		1
	.zero		1


	//----- nvinfo : EIATTR_EXIT_INSTR_OFFSETS
	.align		4
        /*0058*/ 	.byte	0x04, 0x1c
        /*005a*/ 	.short	(.L_51 - .L_50)


	//   ....[0]....
.L_50:
        /*005c*/ 	.word	0x00000080


	//   ....[1]....
        /*0060*/ 	.word	0x00000a90


	//----- nvinfo : EIATTR_CBANK_PARAM_SIZE
	.align		4
.L_51:
        /*0064*/ 	.byte	0x03, 0x19
        /*0066*/ 	.short	0x0018


	//----- nvinfo : EIATTR_PARAM_CBANK
	.align		4
        /*0068*/ 	.byte	0x04, 0x0a
        /*006a*/ 	.short	(.L_53 - .L_52)
	.align		4
.L_52:
        /*006c*/ 	.word	index@(.nv.constant0.reduce_histograms)
        /*0070*/ 	.short	0x0380
        /*0072*/ 	.short	0x0018


	//----- nvinfo : EIATTR_SW_WAR
	.align		4
.L_53:
        /*0074*/ 	.byte	0x04, 0x36
        /*0076*/ 	.short	(.L_55 - .L_54)
.L_54:
        /*0078*/ 	.word	0x00000008
.L_55:


//--------------------- .nv.info.char_ngram_kernel_private --------------------------
	.section	.nv.info.char_ngram_kernel_private,"",@"SHT_CUDA_INFO"
	.sectionflags	@""
	.align	4


	//----- nvinfo : EIATTR_CUDA_API_VERSION
	.align		4
        /*0000*/ 	.byte	0x04, 0x37
        /*0002*/ 	.short	(.L_57 - .L_56)
.L_56:
        /*0004*/ 	.word	0x00000082


	//----- nvinfo : EIATTR_KPARAM_INFO
	.align		4
.L_57:
        /*0008*/ 	.byte	0x04, 0x17
        /*000a*/ 	.short	(.L_59 - .L_58)
.L_58:
        /*000c*/ 	.word	0x00000000
        /*0010*/ 	.short	0x0005
        /*0012*/ 	.short	0x001c
        /*0014*/ 	.byte	0x00, 0xf0, 0x11, 0x00


	//----- nvinfo : EIATTR_KPARAM_INFO
	.align		4
.L_59:
        /*0018*/ 	.byte	0x04, 0x17
        /*001a*/ 	.short	(.L_61 - .L_60)
.L_60:
        /*001c*/ 	.word	0x00000000
        /*0020*/ 	.short	0x0004
        /*0022*/ 	.short	0x0018
        /*0024*/ 	.byte	0x00, 0xf0, 0x11, 0x00


	//----- nvinfo : EIATTR_KPARAM_INFO
	.align		4
.L_61:
        /*0028*/ 	.byte	0x04, 0x17
        /*002a*/ 	.short	(.L_63 - .L_62)
.L_62:
        /*002c*/ 	.word	0x00000000
        /*0030*/ 	.short	0x0003
        /*0032*/ 	.short	0x0010
        /*0034*/ 	.byte	0x00, 0xf5, 0x21, 0x00


	//----- nvinfo : EIATTR_KPARAM_INFO
	.align		4
.L_63:
        /*0038*/ 	.byte	0x04, 0x17
        /*003a*/ 	.short	(.L_65 - .L_64)
.L_64:
        /*003c*/ 	.word	0x00000000
        /*0040*/ 	.short	0x0002
        /*0042*/ 	.short	0x000c
        /*0044*/ 	.byte	0x00, 0xf0, 0x11, 0x00


	//----- nvinfo : EIATTR_KPARAM_INFO
	.align		4
.L_65:
        /*0048*/ 	.byte	0x04, 0x17
        /*004a*/ 	.short	(.L_67 - .L_66)
.L_66:
        /*004c*/ 	.word	0x00000000
        /*0050*/ 	.short	0x0001
        /*0052*/ 	.short	0x0008
        /*0054*/ 	.byte	0x00, 0xf0, 0x11, 0x00


	//----- nvinfo : EIATTR_KPARAM_INFO
	.align		4
.L_67:
        /*0058*/ 	.byte	0x04, 0x17
        /*005a*/ 	.short	(.L_69 - .L_68)
.L_68:
        /*005c*/ 	.word	0x00000000
        /*0060*/ 	.short	0x0000
        /*0062*/ 	.short	0x0000
        /*0064*/ 	.byte	0x00, 0xf5, 0x21, 0x00


	//----- nvinfo : EIATTR_SPARSE_MMA_MASK
	.align		4
.L_69:
        /*0068*/ 	.byte	0x03, 0x50
        /*006a*/ 	.short	0x0000


	//----- nvinfo : EIATTR_MAXREG_COUNT
	.align		4
        /*006c*/ 	.byte	0x03, 0x1b
        /*006e*/ 	.short	0x00ff


	//----- nvinfo : EIATTR_MERCURY_ISA_VERSION
	.align		4
        /*0070*/ 	.byte	0x03, 0x5f
        /*0072*/ 	.short	0x0101


	//----- nvinfo : EIATTR_VRC_CTA_INIT_COUNT
	.align		4
        /*0074*/ 	.byte	0x02, 0x4a
	.zero		1
	.zero		1


	//----- nvinfo : EIATTR_EXIT_INSTR_OFFSETS
	.align		4
        /*0078*/ 	.byte	0x04, 0x1c
        /*007a*/ 	.short	(.L_71 - .L_70)


	//   ....[0]....
.L_70:
        /*007c*/ 	.word	0x00000090


	//   ....[1]....
        /*0080*/ 	.word	0x00000880


	//   ....[2]....
        /*0084*/ 	.word	0x00000a00


	//----- nvinfo : EIATTR_CBANK_PARAM_SIZE
	.align		4
.L_71:
        /*0088*/ 	.byte	0x03, 0x19
        /*008a*/ 	.short	0x0020


	//----- nvinfo : EIATTR_PARAM_CBANK
	.align		4
        /*008c*/ 	.byte	0x04, 0x0a
        /*008e*/ 	.short	(.L_73 - .L_72)
	.align		4
.L_72:
        /*0090*/ 	.word	index@(.nv.constant0.char_ngram_kernel_private)
        /*0094*/ 	.short	0x0380
        /*0096*/ 	.short	0x0020


	//----- nvinfo : EIATTR_SW_WAR
	.align		4
.L_73:
        /*0098*/ 	.byte	0x04, 0x36
        /*009a*/ 	.short	(.L_75 - .L_74)
.L_74:
        /*009c*/ 	.word	0x00000008
.L_75:


//--------------------- .nv.info.char_ngram_kernel --------------------------
	.section	.nv.info.char_ngram_kernel,"",@"SHT_CUDA_INFO"
	.sectionflags	@""
	.align	4


	//----- nvinfo : EIATTR_CUDA_API_VERSION
	.align		4
        /*0000*/ 	.byte	0x04, 0x37
        /*0002*/ 	.short	(.L_77 - .L_76)
.L_76:
        /*0004*/ 	.word	0x00000082


	//----- nvinfo : EIATTR_KPARAM_INFO
	.align		4
.L_77:
        /*0008*/ 	.byte	0x04, 0x17
        /*000a*/ 	.short	(.L_79 - .L_78)
.L_78:
        /*000c*/ 	.word	0x00000000
        /*0010*/ 	.short	0x0004
        /*0012*/ 	.short	0x0018
        /*0014*/ 	.byte	0x00, 0xf0, 0x11, 0x00


	//----- nvinfo : EIATTR_KPARAM_INFO
	.align		4
.L_79:
        /*0018*/ 	.byte	0x04, 0x17
        /*001a*/ 	.short	(.L_81 - .L_80)
.L_80:
        /*001c*/ 	.word	0x00000000
        /*0020*/ 	.short	0x0003
        /*0022*/ 	.short	0x0010
        /*0024*/ 	.byte	0x00, 0xf5, 0x21, 0x00


	//----- nvinfo : EIATTR_KPARAM_INFO
	.align		4
.L_81:
        /*0028*/ 	.byte	0x04, 0x17
        /*002a*/ 	.short	(.L_83 - .L_82)
.L_82:
        /*002c*/ 	.word	0x00000000
        /*0030*/ 	.short	0x0002
        /*0032*/ 	.short	0x000c
        /*0034*/ 	.byte	0x00, 0xf0, 0x11, 0x00


	//----- nvinfo : EIATTR_KPARAM_INFO
	.align		4
.L_83:
        /*0038*/ 	.byte	0x04, 0x17
        /*003a*/ 	.short	(.L_85 - .L_84)
.L_84:
        /*003c*/ 	.word	0x00000000
        /*0040*/ 	.short	0x0001
        /*0042*/ 	.short	0x0008
        /*0044*/ 	.byte	0x00, 0xf0, 0x11, 0x00


	//----- nvinfo : EIATTR_KPARAM_INFO
	.align		4
.L_85:
        /*0048*/ 	.byte	0x04, 0x17
        /*004a*/ 	.short	(.L_87 - .L_86)
.L_86:
        /*004c*/ 	.word	0x00000000
        /*0050*/ 	.short	0x0000
        /*0052*/ 	.short	0x0000
        /*0054*/ 	.byte	0x00, 0xf5, 0x21, 0x00


	//----- nvinfo : EIATTR_SPARSE_MMA_MASK
	.align		4
.L_87:
        /*0058*/ 	.byte	0x03, 0x50
        /*005a*/ 	.short	0x0000


	//----- nvinfo : EIATTR_MAXREG_COUNT
	.align		4
        /*005c*/ 	.byte	0x03, 0x1b
        /*005e*/ 	.short	0x00ff


	//----- nvinfo : EIATTR_MERCURY_ISA_VERSION
	.align		4
        /*0060*/ 	.byte	0x03, 0x5f
        /*0062*/ 	.short	0x0101


	//----- nvinfo : EIATTR_VRC_CTA_INIT_COUNT
	.align		4
        /*0064*/ 	.byte	0x02, 0x4a
	.zero		1
	.zero		1


	//----- nvinfo : EIATTR_EXIT_INSTR_OFFSETS
	.align		4
        /*0068*/ 	.byte	0x04, 0x1c
        /*006a*/ 	.short	(.L_89 - .L_88)


	//   ....[0]....
.L_88:
        /*006c*/ 	.word	0x00000090


	//   ....[1]....
        /*0070*/ 	.word	0x00000880


	//   ....[2]....
        /*0074*/ 	.word	0x000008d0


	//----- nvinfo : EIATTR_CBANK_PARAM_SIZE
	.align		4
.L_89:
        /*0078*/ 	.byte	0x03, 0x19
        /*007a*/ 	.short	0x001c


	//----- nvinfo : EIATTR_PARAM_CBANK
	.align		4
        /*007c*/ 	.byte	0x04, 0x0a
        /*007e*/ 	.short	(.L_91 - .L_90)
	.align		4
.L_90:
        /*0080*/ 	.word	index@(.nv.constant0.char_ngram_kernel)
        /*0084*/ 	.short	0x0380
        /*0086*/ 	.short	0x001c


	//----- nvinfo : EIATTR_SW_WAR
	.align		4
.L_91:
        /*0088*/ 	.byte	0x04, 0x36
        /*008a*/ 	.short	(.L_93 - .L_92)
.L_92:
        /*008c*/ 	.word	0x00000008
.L_93:


//--------------------- .nv.callgraph             --------------------------
	.section	.nv.callgraph,"",@"SHT_CUDA_CALLGRAPH"
	.align	4
	.sectionentsize	8
	.align		4
        /*0000*/ 	.word	0x00000000
	.align		4
        /*0004*/ 	.word	0xffffffff
	.align		4
        /*0008*/ 	.word	0x00000000
	.align		4
        /*000c*/ 	.word	0xfffffffe
	.align		4
        /*0010*/ 	.word	0x00000000
	.align		4
        /*0014*/ 	.word	0xfffffffd
	.align		4
        /*0018*/ 	.word	0x00000000
	.align		4
        /*001c*/ 	.word	0xfffffffc


//--------------------- .text.char_ngram_map_kernel --------------------------
	.section	.text.char_ngram_map_kernel,"ax",@progbits
	.align	128
        .global         char_ngram_map_kernel
        .type           char_ngram_map_kernel,@function
        .size           char_ngram_map_kernel,(.L_x_28 - char_ngram_map_kernel)
        .other          char_ngram_map_kernel,@"STO_CUDA_ENTRY STV_DEFAULT"
char_ngram_map_kernel:
.text.char_ngram_map_kernel:
[----:B------:R-:W-:Y:S01]  /*0000*/  LDC R1, c[0x0][0x37c] ;  /* 0x0000df00ff017b82 */ /* 0x000fe20000000800 */
[----:B------:R-:W0:Y:S07]  /*0010*/  S2R R0, SR_TID.X ;  /* 0x0000000000007919 */ /* 0x000e2e0000002100 */
[----:B------:R-:W1:Y:S01]  /*0020*/  S2UR UR6, SR_CTAID.X ;  /* 0x00000000000679c3 */ /* 0x000e620000002500 */
[----:B------:R-:W1:Y:S07]  /*0030*/  LDCU UR4, c[0x0][0x360] ;  /* 0x00006c00ff0477ac */ /* 0x000e6e0008000800 */
[----:B------:R-:W2:Y:S01]  /*0040*/  LDC.64 R2, c[0x0][0x388] ;  /* 0x0000e200ff027b82 */ /* 0x000ea20000000a00 */
[----:B-1----:R-:W-:Y:S01]  /*0050*/  UIMAD UR6, UR6, UR4, URZ ;  /* 0x00000004060672a4 */ /* 0x002fe2000f8e02ff */
[----:B--2---:R-:W-:-:S05]  /*0060*/  IADD3 R5, PT, PT, R2, 0x1, -R3 ;  /* 0x0000000102057810 */ /* 0x004fca0007ffe803 */
[----:B0-----:R-:W-:-:S05]  /*0070*/  VIADD R2, R0, UR6 ;  /* 0x0000000600027c36 */ /* 0x001fca0008000000 */
[----:B------:R-:W-:-:S13]  /*0080*/  ISETP.GE.U32.AND P0, PT, R2, R5, PT ;  /* 0x000000050200720c */ /* 0x000fda0003f06070 */
[----:B------:R-:W-:Y:S05]  /*0090*/  @P0 EXIT ;  /* 0x000000000000094d */ /* 0x000fea0003800000 */
[----:B------:R-:W-:Y:S01]  /*00a0*/  VIADD R15, R3, 0xffffffff ;  /* 0xffffffff030f7836 */ /* 0x000fe20000000000 */
[----:B------:R-:W0:Y:S01]  /*00b0*/  LDCU.64 UR8, c[0x0][0x358] ;  /* 0x00006b00ff0877ac */ /* 0x000e220008000a00 */
[----:B------:R-:W-:-:S03]  /*00c0*/  CS2R R12, SRZ ;  /* 0x00000000000c7805 */ /* 0x000fc6000001ff00 */
[----:B------:R-:W-:-:S13]  /*00d0*/  ISETP.GE.AND P0, PT, R15, RZ, PT ;  /* 0x000000ff0f00720c */ /* 0x000fda0003f06270 */
[----:B------:R-:W-:Y:S05]  /*00e0*/  @!P0 BRA `(.L_x_0) ;  /* 0x0000000c00588947 */ /* 0x000fea0003800000 */
[----:B------:R-:W-:Y:S01]  /*00f0*/  ISETP.GE.U32.AND P0, PT, R15, 0xf, PT ;  /* 0x0000000f0f00780c */ /* 0x000fe20003f06070 */
[----:B------:R-:W-:Y:S01]  /*0100*/  UMOV UR4, 0x1 ;  /* 0x0000000100047882 */ /* 0x000fe20000000000 */
[----:B------:R-:W-:Y:S01]  /*0110*/  UMOV UR5, URZ ;  /* 0x000000ff00057c82 */ /* 0x000fe20008000000 */
[----:B------:R-:W-:Y:S02]  /*0120*/  LOP3.LUT R22, R3, 0xf, RZ, 0xc0, !PT ;  /* 0x0000000f03167812 */ /* 0x000fe400078ec0ff */
[----:B------:R-:W-:-:S08]  /*0130*/  CS2R R12, SRZ ;  /* 0x00000000000c7805 */ /* 0x000fd0000001ff00 */
[----:B------:R-:W-:Y:S05]  /*0140*/  @!P0 BRA `(.L_x_1) ;  /* 0x0000000400388947 */ /* 0x000fea0003800000 */
[C---:B------:R-:W-:Y:S01]  /*0150*/  LOP3.LUT R14, R3.reuse, 0xfffffff0, RZ, 0xc0, !PT ;  /* 0xfffffff0030e7812 */ /* 0x040fe200078ec0ff */
[C---:B------:R-:W-:Y:S01]  /*0160*/  VIADD R15, R3.reuse, 0xfffffffc ;  /* 0xfffffffc030f7836 */ /* 0x040fe20000000000 */
[----:B------:R-:W-:Y:S02]  /*0170*/  IADD3 R23, PT, PT, R3, UR6, R0 ;  /* 0x0000000603177c10 */ /* 0x000fe4000fffe000 */
[----:B------:R-:W-:Y:S02]  /*0180*/  CS2R R12, SRZ ;  /* 0x00000000000c7805 */ /* 0x000fe4000001ff00 */
[----:B------:R-:W-:Y:S01]  /*0190*/  IADD3 R14, PT, PT, -R14, RZ, RZ ;  /* 0x000000ff0e0e7210 */ /* 0x000fe20007ffe1ff */
[----:B------:R-:W1:Y:S01]  /*01a0*/  LDCU.64 UR10, c[0x0][0x380] ;  /* 0x00007000ff0a77ac */ /* 0x000e620008000a00 */
[----:B------:R-:W-:Y:S01]  /*01b0*/  UMOV UR4, 0x1 ;  /* 0x0000000100047882 */ /* 0x000fe20000000000 */
[----:B------:R-:W-:-:S05]  /*01c0*/  UMOV UR5, URZ ;  /* 0x000000ff00057c82 */ /* 0x000fca0008000000 */
.L_x_2:
[C---:B------:R-:W-:Y:S01]  /*01d0*/  VIADD R4, R23.reuse, 0xffffffff ;  /* 0xffffffff17047836 */ /* 0x040fe20000000000 */
[C---:B------:R-:W-:Y:S01]  /*01e0*/  IADD3 R18, PT, PT, R23.reuse, -0x3, RZ ;  /* 0xfffffffd17127810 */ /* 0x040fe20007ffe0ff */
[----:B------:R-:W-:-:S03]  /*01f0*/  VIADD R6, R23, 0xfffffffe ;  /* 0xfffffffe17067836 */ /* 0x000fc60000000000 */
[----:B-1----:R-:W-:Y:S02]  /*0200*/  IADD3 R4, P0, PT, R4, UR10, RZ ;  /* 0x0000000a04047c10 */ /* 0x002fe4000ff1e0ff */
[----:B------:R-:W-:Y:S01]  /*0210*/  IADD3 R6, P1, PT, R6, UR10, RZ ;  /* 0x0000000a06067c10 */ /* 0x000fe2000ff3e0ff */
[----:B------:R-:W-:Y:S02]  /*0220*/  VIADD R24, R23, 0xfffffffc ;  /* 0xfffffffc17187836 */ /* 0x000fe40000000000 */
[----:B------:R-:W-:Y:S01]  /*0230*/  IMAD.X R5, RZ, RZ, UR11, P0 ;  /* 0x0000000bff057e24 */ /* 0x000fe200080e06ff */
[----:B------:R-:W-:Y:S01]  /*0240*/  IADD3 R18, P0, PT, R18, UR10, RZ ;  /* 0x0000000a12127c10 */ /* 0x000fe2000ff1e0ff */
[----:B------:R-:W-:Y:S01]  /*0250*/  IMAD.X R7, RZ, RZ, UR11, P1 ;  /* 0x0000000bff077e24 */ /* 0x000fe200088e06ff */
[----:B------:R-:W-:Y:S02]  /*0260*/  IADD3 R24, P1, PT, R24, UR10, RZ ;  /* 0x0000000a18187c10 */ /* 0x000fe4000ff3e0ff */
[----:B0-----:R0:W2:Y:S01]  /*0270*/  LDG.E.U8 R17, desc[UR8][R4.64] ;  /* 0x0000000804117981 */ /* 0x0010a2000c1e1100 */
[----:B------:R-:W-:-:S03]  /*0280*/  IMAD.X R19, RZ, RZ, UR11, P0 ;  /* 0x0000000bff137e24 */ /* 0x000fc600080e06ff */
[----:B------:R1:W3:Y:S01]  /*0290*/  LDG.E.U8 R20, desc[UR8][R6.64] ;  /* 0x0000000806147981 */ /* 0x0002e2000c1e1100 */
[C---:B------:R-:W-:Y:S01]  /*02a0*/  VIADD R9, R23.reuse, 0xfffffffa ;  /* 0xfffffffa17097836 */ /* 0x040fe20000000000 */
[----:B------:R-:W-:Y:S01]  /*02b0*/  IADD3.X R25, PT, PT, RZ, UR11, RZ, P1, !PT ;  /* 0x0000000bff197c10 */ /* 0x000fe20008ffe4ff */
[----:B------:R-:W-:Y:S01]  /*02c0*/  VIADD R8, R23, 0xfffffffb ;  /* 0xfffffffb17087836 */ /* 0x000fe20000000000 */
[----:B------:R3:W4:Y:S02]  /*02d0*/  LDG.E.U8 R21, desc[UR8][R18.64] ;  /* 0x0000000812157981 */ /* 0x000724000c1e1100 */
[----:B0-----:R-:W-:Y:S02]  /*02e0*/  IADD3 R4, P1, PT, R9, UR10, RZ ;  /* 0x0000000a09047c10 */ /* 0x001fe4000ff3e0ff */
[----:B------:R0:W5:Y:S01]  /*02f0*/  LDG.E.U8 R16, desc[UR8][R24.64] ;  /* 0x0000000818107981 */ /* 0x000162000c1e1100 */
[C---:B------:R-:W-:Y:S01]  /*0300*/  VIADD R9, R23.reuse, 0xfffffff9 ;  /* 0xfffffff917097836 */ /* 0x040fe20000000000 */
[----:B-1----:R-:W-:Y:S01]  /*0310*/  IADD3 R6, P0, PT, R8, UR10, RZ ;  /* 0x0000000a08067c10 */ /* 0x002fe2000ff1e0ff */
[----:B------:R-:W-:Y:S01]  /*0320*/  IMAD.X R5, RZ, RZ, UR11, P1 ;  /* 0x0000000bff057e24 */ /* 0x000fe200088e06ff */
[----:B------:R-:W-:-:S02]  /*0330*/  IADD3 R10, PT, PT, R23, -0x8, RZ ;  /* 0xfffffff8170a7810 */ /* 0x000fc40007ffe0ff */
[----:B------:R-:W-:Y:S01]  /*0340*/  IADD3 R8, P1, PT, R9, UR10, RZ ;  /* 0x0000000a09087c10 */ /* 0x000fe2000ff3e0ff */
[----:B------:R-:W-:Y:S01]  /*0350*/  IMAD.X R7, RZ, RZ, UR11, P0 ;  /* 0x0000000bff077e24 */ /* 0x000fe200080e06ff */
[----:B------:R1:W5:Y:S01]  /*0360*/  LDG.E.U8 R4, desc[UR8][R4.64] ;  /* 0x0000000804047981 */ /* 0x000362000c1e1100 */
[----:B------:R-:W-:-:S03]  /*0370*/  IADD3 R10, P2, PT, R10, UR10, RZ ;  /* 0x0000000a0a0a7c10 */ /* 0x000fc6000ff5e0ff */
[----:B------:R4:W5:Y:S01]  /*0380*/  LDG.E.U8 R6, desc[UR8][R6.64] ;  /* 0x0000000806067981 */ /* 0x000962000c1e1100 */
[----:B------:R-:W-:Y:S01]  /*0390*/  IMAD.X R9, RZ, RZ, UR11, P1 ;  /* 0x0000000bff097e24 */ /* 0x000fe200088e06ff */
[----:B------:R-:W-:-:S04]  /*03a0*/  IADD3.X R11, PT, PT, RZ, UR11, RZ, P2, !PT ;  /* 0x0000000bff0b7c10 */ /* 0x000fc800097fe4ff */
[----:B------:R4:W5:Y:S04]  /*03b0*/  LDG.E.U8 R24, desc[UR8][R8.64] ;  /* 0x0000000808187981 */ /* 0x000968000c1e1100 */
[----:B------:R5:W5:Y:S01]  /*03c0*/  LDG.E.U8 R10, desc[UR8][R10.64] ;  /* 0x000000080a0a7981 */ /* 0x000b62000c1e1100 */
[----:B------:R-:W-:Y:S01]  /*03d0*/  VIADD R14, R14, 0x10 ;  /* 0x000000100e0e7836 */ /* 0x000fe20000000000 */
[----:B------:R-:W-:Y:S01]  /*03e0*/  IADD3 R23, PT, PT, R23, -0x10, RZ ;  /* 0xfffffff017177810 */ /* 0x000fe20007ffe0ff */
[----:B------:R-:W-:Y:S02]  /*03f0*/  VIADD R15, R15, 0xfffffff0 ;  /* 0xfffffff00f0f7836 */ /* 0x000fe40000000000 */
[----:B--2---:R-:W-:-:S04]  /*0400*/  IMAD.WIDE.U32 R12, R17, UR4, R12 ;  /* 0x00000004110c7c25 */ /* 0x004fc8000f8e000c */
[----:B------:R-:W-:Y:S02]  /*0410*/  IMAD R17, R17, UR5, RZ ;  /* 0x0000000511117c24 */ /* 0x000fe4000f8e02ff */
[----:B---3--:R-:W-:-:S04]  /*0420*/  IMAD.WIDE.U32 R18, R20, UR4, RZ ;  /* 0x0000000414127c25 */ /* 0x008fc8000f8e00ff */
[----:B0-----:R-:W-:Y:S02]  /*0430*/  IMAD R25, R20, UR5, RZ ;  /* 0x0000000514197c24 */ /* 0x001fe4000f8e02ff */
[----:B------:R-:W-:Y:S01]  /*0440*/  IMAD.IADD R17, R13, 0x1, R17 ;  /* 0x000000010d117824 */ /* 0x000fe200078e0211 */
[C---:B------:R-:W-:Y:S01]  /*0450*/  LEA R13, P0, R18.reuse, R12, 0x8 ;  /* 0x0000000c120d7211 */ /* 0x040fe200078040ff */
[----:B-1----:R-:W-:Y:S02]  /*0460*/  IMAD.IADD R5, R19, 0x1, R25 ;  /* 0x0000000113057824 */ /* 0x002fe400078e0219 */
[C---:B----4-:R-:W-:Y:S02]  /*0470*/  IMAD R7, R21.reuse, UR5, RZ ;  /* 0x0000000515077c24 */ /* 0x050fe4000f8e02ff */
[----:B------:R-:W-:Y:S01]  /*0480*/  IMAD.WIDE.U32 R8, R21, UR4, RZ ;  /* 0x0000000415087c25 */ /* 0x000fe2000f8e00ff */
[----:B------:R-:W-:-:S03]  /*0490*/  LEA.HI.X R18, R18, R17, R5, 0x8, P0 ;  /* 0x0000001112127211 */ /* 0x000fc600000f4405 */
[----:B-----5:R-:W-:Y:S02]  /*04a0*/  IMAD R11, R16, UR5, RZ ;  /* 0x00000005100b7c24 */ /* 0x020fe4000f8e02ff */
[----:B------:R-:W-:Y:S01]  /*04b0*/  IMAD.IADD R5, R9, 0x1, R7 ;  /* 0x0000000109057824 */ /* 0x000fe200078e0207 */
[----:B------:R-:W-:Y:S01]  /*04c0*/  LEA R7, P0, R8, R13, 0x10 ;  /* 0x0000000d08077211 */ /* 0x000fe200078080ff */
[----:B------:R-:W-:-:S03]  /*04d0*/  IMAD.WIDE.U32 R16, R16, UR4, RZ ;  /* 0x0000000410107c25 */ /* 0x000fc6000f8e00ff */
[----:B------:R-:W-:Y:S01]  /*04e0*/  LEA.HI.X R8, R8, R18, R5, 0x10, P0 ;  /* 0x0000001208087211 */ /* 0x000fe200000f8405 */
[----:B------:R-:W-:Y:S01]  /*04f0*/  IMAD R4, R4, UR4, RZ ;  /* 0x0000000404047c24 */ /* 0x000fe2000f8e02ff */
[----:B------:R-:W-:Y:S02]  /*0500*/  IADD3 R5, PT, PT, R17, R11, RZ ;  /* 0x0000000b11057210 */ /* 0x000fe40007ffe0ff */
[----:B------:R-:W-:Y:S01]  /*0510*/  LEA R12, P0, R16, R7, 0x18 ;  /* 0x00000007100c7211 */ /* 0x000fe2000780c0ff */
[----:B------:R-:W-:-:S03]  /*0520*/  IMAD R6, R6, UR4, RZ ;  /* 0x0000000406067c24 */ /* 0x000fc6000f8e02ff */
[----:B------:R-:W-:Y:S01]  /*0530*/  LEA.HI.X R16, R16, R8, R5, 0x18, P0 ;  /* 0x0000000810107211 */ /* 0x000fe200000fc405 */
[----:B------:R-:W-:Y:S01]  /*0540*/  IMAD.SHL.U32 R5, R4, 0x100, RZ ;  /* 0x0000010004057824 */ /* 0x000fe200078e00ff */
[----:B------:R-:W-:-:S04]  /*0550*/  IADD3 R12, P0, P1, RZ, RZ, R12 ;  /* 0x000000ffff0c7210 */ /* 0x000fc8000791e00c */
[----:B------:R-:W-:Y:S02]  /*0560*/  IADD3.X R5, PT, PT, R5, R6, R16, P0, P1 ;  /* 0x0000000605057210 */ /* 0x000fe400007e2410 */
[----:B------:R-:W-:Y:S01]  /*0570*/  ISETP.NE.AND P0, PT, R14, RZ, PT ;  /* 0x000000ff0e00720c */ /* 0x000fe20003f05270 */
[----:B------:R-:W-:Y:S02]  /*0580*/  IMAD R4, R24, UR4, RZ ;  /* 0x0000000418047c24 */ /* 0x000fe4000f8e02ff */
[----:B------:R-:W-:Y:S01]  /*0590*/  IMAD R10, R10, UR4, RZ ;  /* 0x000000040a0a7c24 */ /* 0x000fe2000f8e02ff */
[----:B------:R-:W-:Y:S01]  /*05a0*/  IADD3 R12, P1, P2, RZ, RZ, R12 ;  /* 0x000000ffff0c7210 */ /* 0x000fe20007a3e00c */
[----:B------:R-:W-:Y:S01]  /*05b0*/  UMOV UR4, URZ ;  /* 0x000000ff00047c82 */ /* 0x000fe20008000000 */
[----:B------:R-:W-:Y:S01]  /*05c0*/  SHF.L.U32 R4, R4, 0x10, RZ ;  /* 0x0000001004047819 */ /* 0x000fe200000006ff */
[----:B------:R-:W-:-:S05]  /*05d0*/  IMAD.SHL.U32 R13, R10, 0x1000000, RZ ;  /* 0x010000000a0d7824 */ /* 0x000fca00078e00ff */
[----:B------:R-:W-:Y:S01]  /*05e0*/  IADD3.X R13, PT, PT, R13, R4, R5, P1, P2 ;  /* 0x000000040d0d7210 */ /* 0x000fe20000fe4405 */
[----:B------:R-:W-:Y:S06]  /*05f0*/  @P0 BRA `(.L_x_2) ;  /* 0xfffffff800f40947 */ /* 0x000fec000383ffff */
[----:B------:R-:W-:Y:S01]  /*0600*/  VIADD R15, R15, 0x3 ;  /* 0x000000030f0f7836 */ /* 0x000fe20000000000 */
[----:B------:R-:W-:Y:S01]  /*0610*/  UMOV UR4, URZ ;  /* 0x000000ff00047c82 */ /* 0x000fe20008000000 */
[----:B------:R-:W-:-:S05]  /*0620*/  UMOV UR5, URZ ;  /* 0x000000ff00057c82 */ /* 0x000fca0008000000 */
.L_x_1:
[----:B------:R-:W-:-:S13]  /*0630*/  ISETP.NE.AND P0, PT, R22, RZ, PT ;  /* 0x000000ff1600720c */ /* 0x000fda0003f05270 */
[----:B------:R-:W-:Y:S05]  /*0640*/  @!P0 BRA `(.L_x_0) ;  /* 0x0000000800008947 */ /* 0x000fea0003800000 */
[----:B------:R-:W-:Y:S02]  /*0650*/  ISETP.GE.U32.AND P1, PT, R22, 0x8, PT ;  /* 0x000000081600780c */ /* 0x000fe40003f26070 */
[----:B------:R-:W-:-:S04]  /*0660*/  LOP3.LUT R23, R3, 0x7, RZ, 0xc0, !PT ;  /* 0x0000000703177812 */ /* 0x000fc800078ec0ff */
[----:B------:R-:W-:-:S07]  /*0670*/  ISETP.NE.AND P0, PT, R23, RZ, PT ;  /* 0x000000ff1700720c */ /* 0x000fce0003f05270 */
[----:B------:R-:W-:Y:S06]  /*0680*/  @!P1 BRA `(.L_x_3) ;  /* 0x0000000400049947 */ /* 0x000fec0003800000 */
[----:B------:R-:W1:Y:S01]  /*0690*/  LDCU.64 UR10, c[0x0][0x380] ;  /* 0x00007000ff0a77ac */ /* 0x000e620008000a00 */
[----:B------:R-:W-:-:S04]  /*06a0*/  IMAD.IADD R4, R2, 0x1, R15 ;  /* 0x0000000102047824 */ /* 0x000fc800078e020f */
[C---:B------:R-:W-:Y:S01]  /*06b0*/  VIADD R20, R4.reuse, 0xfffffffe ;  /* 0xfffffffe04147836 */ /* 0x040fe20000000000 */
[C---:B------:R-:W-:Y:S02]  /*06c0*/  IADD3 R6, PT, PT, R4.reuse, -0x1, RZ ;  /* 0xffffffff04067810 */ /* 0x040fe40007ffe0ff */
[C---:B------:R-:W-:Y:S02]  /*06d0*/  IADD3 R24, PT, PT, R4.reuse, -0x3, RZ ;  /* 0xfffffffd04187810 */ /* 0x040fe40007ffe0ff */
[----:B-1----:R-:W-:Y:S02]  /*06e0*/  IADD3 R16, P1, PT, R4, UR10, RZ ;  /* 0x0000000a04107c10 */ /* 0x002fe4000ff3e0ff */
[----:B------:R-:W-:-:S03]  /*06f0*/  IADD3 R6, P2, PT, R6, UR10, RZ ;  /* 0x0000000a06067c10 */ /* 0x000fc6000ff5e0ff */
[----:B------:R-:W-:Y:S01]  /*0700*/  IMAD.X R17, RZ, RZ, UR11, P1 ;  /* 0x0000000bff117e24 */ /* 0x000fe200088e06ff */
[----:B------:R-:W-:Y:S01]  /*0710*/  IADD3 R20, P1, PT, R20, UR10, RZ ;  /* 0x0000000a14147c10 */ /* 0x000fe2000ff3e0ff */
[----:B------:R-:W-:Y:S01]  /*0720*/  IMAD.X R7, RZ, RZ, UR11, P2 ;  /* 0x0000000bff077e24 */ /* 0x000fe200090e06ff */
[----:B------:R-:W-:Y:S02]  /*0730*/  IADD3 R24, P2, PT, R24, UR10, RZ ;  /* 0x0000000a18187c10 */ /* 0x000fe4000ff5e0ff */
[----:B0-----:R-:W2:Y:S01]  /*0740*/  LDG.E.U8 R16, desc[UR8][R16.64] ;  /* 0x0000000810107981 */ /* 0x001ea2000c1e1100 */
[----:B------:R-:W-:Y:S02]  /*0750*/  IMAD.X R21, RZ, RZ, UR11, P1 ;  /* 0x0000000bff157e24 */ /* 0x000fe400088e06ff */
[C---:B------:R-:W-:Y:S01]  /*0760*/  VIADD R10, R4.reuse, 0xfffffffb ;  /* 0xfffffffb040a7836 */ /* 0x040fe20000000000 */
[----:B------:R0:W3:Y:S01]  /*0770*/  LDG.E.U8 R14, desc[UR8][R6.64] ;  /* 0x00000008060e7981 */ /* 0x0000e2000c1e1100 */
[----:B------:R-:W-:Y:S01]  /*0780*/  IADD3.X R25, PT, PT, RZ, UR11, RZ, P2, !PT ;  /* 0x0000000bff197c10 */ /* 0x000fe200097fe4ff */
[----:B------:R-:W-:-:S02]  /*0790*/  VIADD R5, R4, 0xfffffffc ;  /* 0xfffffffc04057836 */ /* 0x000fc40000000000 */
[----:B------:R1:W4:Y:S01]  /*07a0*/  LDG.E.U8 R18, desc[UR8][R20.64] ;  /* 0x0000000814127981 */ /* 0x000322000c1e1100 */
[----:B------:R-:W-:Y:S01]  /*07b0*/  IADD3 R10, P2, PT, R10, UR10, RZ ;  /* 0x0000000a0a0a7c10 */ /* 0x000fe2000ff5e0ff */
[C---:B------:R-:W-:Y:S01]  /*07c0*/  VIADD R9, R4.reuse, 0xfffffff9 ;  /* 0xfffffff904097836 */ /* 0x040fe20000000000 */
[----:B------:R-:W-:Y:S01]  /*07d0*/  IADD3 R8, PT, PT, R4, -0x6, RZ ;  /* 0xfffffffa04087810 */ /* 0x000fe20007ffe0ff */
[----:B------:R5:W4:Y:S01]  /*07e0*/  LDG.E.U8 R19, desc[UR8][R24.64] ;  /* 0x0000000818137981 */ /* 0x000b22000c1e1100 */
[----:B------:R-:W-:Y:S01]  /*07f0*/  IADD3 R4, P1, PT, R5, UR10, RZ ;  /* 0x0000000a05047c10 */ /* 0x000fe2000ff3e0ff */
[----:B------:R-:W-:Y:S01]  /*0800*/  IMAD.X R11, RZ, RZ, UR11, P2 ;  /* 0x0000000bff0b7e24 */ /* 0x000fe200090e06ff */
[----:B0-----:R-:W-:Y:S02]  /*0810*/  IADD3 R6, P2, PT, R8, UR10, RZ ;  /* 0x0000000a08067c10 */ /* 0x001fe4000ff5e0ff */
[----:B------:R-:W-:Y:S02]  /*0820*/  IADD3 R8, P3, PT, R9, UR10, RZ ;  /* 0x0000000a09087c10 */ /* 0x000fe4000ff7e0ff */
[----:B------:R-:W-:Y:S01]  /*0830*/  IADD3.X R5, PT, PT, RZ, UR11, RZ, P1, !PT ;  /* 0x0000000bff057c10 */ /* 0x000fe20008ffe4ff */
[----:B------:R-:W4:Y:S01]  /*0840*/  LDG.E.U8 R10, desc[UR8][R10.64] ;  /* 0x000000080a0a7981 */ /* 0x000f22000c1e1100 */
[----:B------:R-:W-:-:S02]  /*0850*/  IMAD.X R7, RZ, RZ, UR11, P2 ;  /* 0x0000000bff077e24 */ /* 0x000fc400090e06ff */
[----:B------:R-:W-:Y:S01]  /*0860*/  IMAD.X R9, RZ, RZ, UR11, P3 ;  /* 0x0000000bff097e24 */ /* 0x000fe200098e06ff */
[----:B------:R4:W4:Y:S04]  /*0870*/  LDG.E.U8 R4, desc[UR8][R4.64] ;  /* 0x0000000804047981 */ /* 0x000928000c1e1100 */
[----:B------:R0:W4:Y:S04]  /*0880*/  LDG.E.U8 R6, desc[UR8][R6.64] ;  /* 0x0000000806067981 */ /* 0x000128000c1e1100 */
[----:B------:R0:W4:Y:S01]  /*0890*/  LDG.E.U8 R8, desc[UR8][R8.64] ;  /* 0x0000000808087981 */ /* 0x000122000c1e1100 */
[----:B------:R-:W-:-:S02]  /*08a0*/  VIADD R15, R15, 0xfffffff8 ;  /* 0xfffffff80f0f7836 */ /* 0x000fc40000000000 */
[----:B--2---:R-:W-:-:S04]  /*08b0*/  IMAD.WIDE.U32 R12, R16, UR4, R12 ;  /* 0x00000004100c7c25 */ /* 0x004fc8000f8e000c */
[----:B-1----:R-:W-:Y:S02]  /*08c0*/  IMAD R21, R16, UR5, RZ ;  /* 0x0000000510157c24 */ /* 0x002fe4000f8e02ff */
[----:B---3--:R-:W-:-:S04]  /*08d0*/  IMAD.WIDE.U32 R16, R14, UR4, RZ ;  /* 0x000000040e107c25 */ /* 0x008fc8000f8e00ff */
[----:B-----5:R-:W-:Y:S01]  /*08e0*/  IMAD R25, R14, UR5, RZ ;  /* 0x000000050e197c24 */ /* 0x020fe2000f8e02ff */
[----:B------:R-:W-:Y:S01]  /*08f0*/  IADD3 R14, PT, PT, R13, R21, RZ ;  /* 0x000000150d0e7210 */ /* 0x000fe20007ffe0ff */
[----:B----4-:R-:W-:Y:S01]  /*0900*/  IMAD R5, R18, UR5, RZ ;  /* 0x0000000512057c24 */ /* 0x010fe2000f8e02ff */
[----:B------:R-:W-:Y:S01]  /*0910*/  LEA R11, P1, R16, R12, 0x8 ;  /* 0x0000000c100b7211 */ /* 0x000fe200078240ff */
[----:B------:R-:W-:Y:S02]  /*0920*/  IMAD.IADD R13, R17, 0x1, R25 ;  /* 0x00000001110d7824 */ /* 0x000fe400078e0219 */
[----:B------:R-:W-:-:S03]  /*0930*/  IMAD.WIDE.U32 R20, R18, UR4, RZ ;  /* 0x0000000412147c25 */ /* 0x000fc6000f8e00ff */
[----:B------:R-:W-:Y:S01]  /*0940*/  LEA.HI.X R16, R16, R14, R13, 0x8, P1 ;  /* 0x0000000e10107211 */ /* 0x000fe200008f440d */
[----:B------:R-:W-:Y:S01]  /*0950*/  IMAD.IADD R5, R21, 0x1, R5 ;  /* 0x0000000115057824 */ /* 0x000fe200078e0205 */
[C---:B0-----:R-:W-:Y:S01]  /*0960*/  LEA R7, P1, R20.reuse, R11, 0x10 ;  /* 0x0000000b14077211 */ /* 0x041fe200078280ff */
[C---:B------:R-:W-:Y:S01]  /*0970*/  IMAD R9, R19.reuse, UR5, RZ ;  /* 0x0000000513097c24 */ /* 0x040fe2000f8e02ff */
[----:B------:R-:W-:Y:S01]  /*0980*/  UMOV UR5, URZ ;  /* 0x000000ff00057c82 */ /* 0x000fe20008000000 */
[----:B------:R-:W-:Y:S01]  /*0990*/  IMAD.WIDE.U32 R12, R19, UR4, RZ ;  /* 0x00000004130c7c25 */ /* 0x000fe2000f8e00ff */
[----:B------:R-:W-:-:S03]  /*09a0*/  LEA.HI.X R20, R20, R16, R5, 0x10, P1 ;  /* 0x0000001014147211 */ /* 0x000fc600008f8405 */
[----:B------:R-:W-:Y:S01]  /*09b0*/  IMAD R4, R4, UR4, RZ ;  /* 0x0000000404047c24 */ /* 0x000fe2000f8e02ff */
[----:B------:R-:W-:Y:S01]  /*09c0*/  IADD3 R5, PT, PT, R13, R9, RZ ;  /* 0x000000090d057210 */ /* 0x000fe20007ffe0ff */
[----:B------:R-:W-:Y:S01]  /*09d0*/  IMAD R9, R10, UR4, RZ ;  /* 0x000000040a097c24 */ /* 0x000fe2000f8e02ff */
[----:B------:R-:W-:Y:S01]  /*09e0*/  LEA R7, P1, R12, R7, 0x18 ;  /* 0x000000070c077211 */ /* 0x000fe2000782c0ff */
[----:B------:R-:W-:Y:S02]  /*09f0*/  IMAD R6, R6, UR4, RZ ;  /* 0x0000000406067c24 */ /* 0x000fe4000f8e02ff */
[----:B------:R-:W-:Y:S01]  /*0a00*/  IMAD R8, R8, UR4, RZ ;  /* 0x0000000408087c24 */ /* 0x000fe2000f8e02ff */
[----:B------:R-:W-:Y:S01]  /*0a10*/  LEA.HI.X R10, R12, R20, R5, 0x18, P1 ;  /* 0x000000140c0a7211 */ /* 0x000fe200008fc405 */
[----:B------:R-:W-:Y:S01]  /*0a20*/  IMAD.SHL.U32 R5, R9, 0x100, RZ ;  /* 0x0000010009057824 */ /* 0x000fe200078e00ff */
[----:B------:R-:W-:Y:S01]  /*0a30*/  IADD3 R12, P1, P2, RZ, RZ, R7 ;  /* 0x000000ffff0c7210 */ /* 0x000fe20007a3e007 */
[----:B------:R-:W-:Y:S01]  /*0a40*/  UMOV UR4, URZ ;  /* 0x000000ff00047c82 */ /* 0x000fe20008000000 */
[----:B------:R-:W-:-:S02]  /*0a50*/  SHF.L.U32 R13, R8, 0x18, RZ ;  /* 0x00000018080d7819 */ /* 0x000fc400000006ff */
[----:B------:R-:W-:Y:S01]  /*0a60*/  IADD3.X R5, PT, PT, R5, R4, R10, P1, P2 ;  /* 0x0000000405057210 */ /* 0x000fe20000fe440a */
[----:B------:R-:W-:Y:S01]  /*0a70*/  IMAD.U32 R4, R6, 0x10000, RZ ;  /* 0x0001000006047824 */ /* 0x000fe200078e00ff */
[----:B------:R-:W-:-:S04]  /*0a80*/  IADD3 R12, P1, P2, RZ, RZ, R12 ;  /* 0x000000ffff0c7210 */ /* 0x000fc80007a3e00c */
[----:B------:R-:W-:-:S09]  /*0a90*/  IADD3.X R13, PT, PT, R13, R4, R5, P1, P2 ;  /* 0x000000040d0d7210 */ /* 0x000fd20000fe4405 */
.L_x_3:
        /* <DEDUP_REMOVED lines=8> */
[C---:B------:R-:W-:Y:S01]  /*0b20*/  IADD3 R6, PT, PT, R8.reuse, -0x1, RZ ;  /* 0xffffffff08067810 */ /* 0x040fe20007ffe0ff */
[C---:B------:R-:W-:Y:S01]  /*0b30*/  VIADD R10, R8.reuse, 0xfffffffd ;  /* 0xfffffffd080a7836 */ /* 0x040fe20000000000 */
[----:B-1----:R-:W-:Y:S02]  /*0b40*/  IADD3 R4, P1, PT, R8, UR10, RZ ;  /* 0x0000000a08047c10 */ /* 0x002fe4000ff3e0ff */
[----:B------:R-:W-:-:S03]  /*0b50*/  IADD3 R6, P2, PT, R6, UR10, RZ ;  /* 0x0000000a06067c10 */ /* 0x000fc6000ff5e0ff */
[----:B------:R-:W-:Y:S01]  /*0b60*/  IMAD.X R5, RZ, RZ, UR11, P1 ;  /* 0x0000000bff057e24 */ /* 0x000fe200088e06ff */
[----:B------:R-:W-:Y:S02]  /*0b70*/  IADD3 R8, P1, PT, R9, UR10, RZ ;  /* 0x0000000a09087c10 */ /* 0x000fe4000ff3e0ff */
[----:B------:R-:W-:Y:S02]  /*0b80*/  IADD3.X R7, PT, PT, RZ, UR11, RZ, P2, !PT ;  /* 0x0000000bff077c10 */ /* 0x000fe400097fe4ff */
[----:B------:R-:W-:Y:S01]  /*0b90*/  IADD3 R10, P2, PT, R10, UR10, RZ ;  /* 0x0000000a0a0a7c10 */ /* 0x000fe2000ff5e0ff */
[----:B0-----:R-:W2:Y:S01]  /*0ba0*/  LDG.E.U8 R5, desc[UR8][R4.64] ;  /* 0x0000000804057981 */ /* 0x001ea2000c1e1100 */
[----:B------:R-:W-:-:S03]  /*0bb0*/  IMAD.X R9, RZ, RZ, UR11, P1 ;  /* 0x0000000bff097e24 */ /* 0x000fc600088e06ff */
[----:B------:R-:W3:Y:S01]  /*0bc0*/  LDG.E.U8 R6, desc[UR8][R6.64] ;  /* 0x0000000806067981 */ /* 0x000ee2000c1e1100 */
[----:B------:R-:W-:-:S03]  /*0bd0*/  IADD3.X R11, PT, PT, RZ, UR11, RZ, P2, !PT ;  /* 0x0000000bff0b7c10 */ /* 0x000fc600097fe4ff */
[----:B------:R-:W4:Y:S04]  /*0be0*/  LDG.E.U8 R8, desc[UR8][R8.64] ;  /* 0x0000000808087981 */ /* 0x000f28000c1e1100 */
[----:B------:R-:W5:Y:S01]  /*0bf0*/  LDG.E.U8 R10, desc[UR8][R10.64] ;  /* 0x000000080a0a7981 */ /* 0x000f62000c1e1100 */
[----:B------:R-:W-:Y:S02]  /*0c00*/  VIADD R15, R15, 0xfffffffc ;  /* 0xfffffffc0f0f7836 */ /* 0x000fe40000000000 */
[----:B--2---:R-:W-:-:S04]  /*0c10*/  IMAD.WIDE.U32 R12, R5, UR4, R12 ;  /* 0x00000004050c7c25 */ /* 0x004fc8000f8e000c */
[----:B------:R-:W-:Y:S02]  /*0c20*/  IMAD R17, R5, UR5, RZ ;  /* 0x0000000505117c24 */ /* 0x000fe4000f8e02ff */
[----:B---3--:R-:W-:-:S04]  /*0c30*/  IMAD.WIDE.U32 R4, R6, UR4, RZ ;  /* 0x0000000406047c25 */ /* 0x008fc8000f8e00ff */
[----:B------:R-:W-:Y:S02]  /*0c40*/  IMAD R19, R6, UR5, RZ ;  /* 0x0000000506137c24 */ /* 0x000fe4000f8e02ff */
[----:B------:R-:W-:Y:S01]  /*0c50*/  IMAD.IADD R17, R13, 0x1, R17 ;  /* 0x000000010d117824 */ /* 0x000fe200078e0211 */
[----:B------:R-:W-:Y:S01]  /*0c60*/  LEA R13, P1, R4, R12, 0x8 ;  /* 0x0000000c040d7211 */ /* 0x000fe200078240ff */
[----:B----4-:R-:W-:-:S04]  /*0c70*/  IMAD.WIDE.U32 R6, R8, UR4, RZ ;  /* 0x0000000408067c25 */ /* 0x010fc8000f8e00ff */
[----:B------:R-:W-:Y:S01]  /*0c80*/  IMAD R21, R8, UR5, RZ ;  /* 0x0000000508157c24 */ /* 0x000fe2000f8e02ff */
[----:B------:R-:W-:Y:S01]  /*0c90*/  LEA R13, P2, R6, R13, 0x10 ;  /* 0x0000000d060d7211 */ /* 0x000fe200078480ff */
[----:B------:R-:W-:Y:S02]  /*0ca0*/  IMAD.IADD R19, R5, 0x1, R19 ;  /* 0x0000000105137824 */ /* 0x000fe400078e0213 */
[C---:B-----5:R-:W-:Y:S01]  /*0cb0*/  IMAD R5, R10.reuse, UR5, RZ ;  /* 0x000000050a057c24 */ /* 0x060fe2000f8e02ff */
[----:B------:R-:W-:Y:S01]  /*0cc0*/  IADD3 R21, PT, PT, R7, R21, RZ ;  /* 0x0000001507157210 */ /* 0x000fe20007ffe0ff */
[----:B------:R-:W-:Y:S01]  /*0cd0*/  IMAD.WIDE.U32 R8, R10, UR4, RZ ;  /* 0x000000040a087c25 */ /* 0x000fe2000f8e00ff */
[----:B------:R-:W-:Y:S01]  /*0ce0*/  LEA.HI.X R17, R4, R17, R19, 0x8, P1 ;  /* 0x0000001104117211 */ /* 0x000fe200008f4413 */
[----:B------:R-:W-:Y:S01]  /*0cf0*/  UMOV UR5, UR4 ;  /* 0x0000000400057c82 */ /* 0x000fe20008000000 */
[----:B------:R-:W-:Y:S01]  /*0d00*/  UMOV UR4, URZ ;  /* 0x000000ff00047c82 */ /* 0x000fe20008000000 */
[----:B------:R-:W-:Y:S01]  /*0d10*/  IMAD.IADD R5, R9, 0x1, R5 ;  /* 0x0000000109057824 */ /* 0x000fe200078e0205 */
[----:B------:R-:W-:-:S02]  /*0d20*/  LEA R12, P1, R8, R13, 0x18 ;  /* 0x0000000d080c7211 */ /* 0x000fc4000782c0ff */
[----:B------:R-:W-:-:S04]  /*0d30*/  LEA.HI.X R17, R6, R17, R21, 0x10, P2 ;  /* 0x0000001106117211 */ /* 0x000fc800010f8415 */
[----:B------:R-:W-:-:S07]  /*0d40*/  LEA.HI.X R13, R8, R17, R5, 0x18, P1 ;  /* 0x00000011080d7211 */ /* 0x000fce00008fc405 */
.L_x_4:
[----:B------:R-:W-:Y:S05]  /*0d50*/  @!P0 BRA `(.L_x_0) ;  /* 0x00000000003c8947 */ /* 0x000fea0003800000 */
[----:B------:R-:W-:Y:S01]  /*0d60*/  IADD3 R0, PT, PT, R0, UR6, R15 ;  /* 0x0000000600007c10 */ /* 0x000fe2000fffe00f */
[----:B------:R-:W1:Y:S01]  /*0d70*/  LDCU.64 UR10, c[0x0][0x380] ;  /* 0x00007000ff0a77ac */ /* 0x000e620008000a00 */
[----:B------:R-:W-:-:S07]  /*0d80*/  IADD3 R3, PT, PT, -R3, RZ, RZ ;  /* 0x000000ff03037210 */ /* 0x000fce0007ffe1ff */
.L_x_5:
[----:B-1----:R-:W-:-:S05]  /*0d90*/  IADD3 R4, P0, PT, R0, UR10, RZ ;  /* 0x0000000a00047c10 */ /* 0x002fca000ff1e0ff */
[----:B------:R-:W-:-:S06]  /*0da0*/  IMAD.X R5, RZ, RZ, UR11, P0 ;  /* 0x0000000bff057e24 */ /* 0x000fcc00080e06ff */
[----:B0-----:R-:W2:Y:S01]  /*0db0*/  LDG.E.U8 R5, desc[UR8][R4.64] ;  /* 0x0000000804057981 */ /* 0x001ea2000c1e1100 */
[----:B------:R-:W-:Y:S02]  /*0dc0*/  VIADD R3, R3, 0x1 ;  /* 0x0000000103037836 */ /* 0x000fe40000000000 */
[----:B------:R-:W-:-:S03]  /*0dd0*/  VIADD R0, R0, 0xffffffff ;  /* 0xffffffff00007836 */ /* 0x000fc60000000000 */
[----:B------:R-:W-:Y:S01]  /*0de0*/  ISETP.NE.AND P0, PT, R3, RZ, PT ;  /* 0x000000ff0300720c */ /* 0x000fe20003f05270 */
[----:B--2---:R-:W-:-:S04]  /*0df0*/  IMAD.WIDE.U32 R12, R5, UR4, R12 ;  /* 0x00000004050c7c25 */ /* 0x004fc8000f8e000c */
[----:B------:R-:W-:Y:S01]  /*0e00*/  IMAD R7, R5, UR5, RZ ;  /* 0x0000000505077c24 */ /* 0x000fe2000f8e02ff */
[----:B------:R-:W-:Y:S02]  /*0e10*/  USHF.L.U64.HI UR5, UR4, 0x8, UR5 ;  /* 0x0000000804057899 */ /* 0x000fe40008010205 */
[----:B------:R-:W-:Y:S02]  /*0e20*/  USHF.L.U32 UR4, UR4, 0x8, URZ ;  /* 0x0000000804047899 */ /* 0x000fe400080006ff */
[----:B------:R-:W-:-:S03]  /*0e30*/  IADD3 R13, PT, PT, R13, R7, RZ ;  /* 0x000000070d0d7210 */ /* 0x000fc60007ffe0ff */
[----:B------:R-:W-:Y:S07]  /*0e40*/  @P0 BRA `(.L_x_5) ;  /* 0xfffffffc00d00947 */ /* 0x000fee000383ffff */
.L_x_0:
[----:B------:R-:W1:Y:S02]  /*0e50*/  LDC.64 R4, c[0x0][0x390] ;  /* 0x0000e400ff047b82 */ /* 0x000e640000000a00 */
[----:B-1----:R-:W-:-:S05]  /*0e60*/  IMAD.WIDE.U32 R2, R2, 0x8, R4 ;  /* 0x0000000802027825 */ /* 0x002fca00078e0004 */
[----:B0-----:R-:W-:Y:S01]  /*0e70*/  STG.E.64 desc[UR8][R2.64], R12 ;  /* 0x0000000c02007986 */ /* 0x001fe2000c101b08 */
[----:B------:R-:W-:Y:S05]  /*0e80*/  EXIT ;  /* 0x000000000000794d */ /* 0x000fea0003800000 */
.L_x_6:
[----:B------:R-:W-:-:S00]  /*0e90*/  BRA `(.L_x_6) ;  /* 0xfffffffc00fc7947 */ /* 0x000fc0000383ffff */
[----:B------:R-:W-:-:S00]  /*0ea0*/  NOP ;  /* 0x0000000000007918 */ /* 0x000fc00000000000 */
        /* <DEDUP_REMOVED lines=13> */
.L_x_28:


//--------------------- .text.reduce_histograms   --------------------------
	.section	.text.reduce_histograms,"ax",@progbits
	.align	128
        .global         reduce_histograms
        .type           reduce_histograms,@function
        .size           reduce_histograms,(.L_x_29 - reduce_histograms)
        .other          reduce_histograms,@"STO_CUDA_ENTRY STV_DEFAULT"
reduce_histograms:
.text.reduce_histograms:
[----:B------:R-:W-:Y:S01]  /*0000*/  LDC R1, c[0x0][0x37c] ;  /* 0x0000df00ff017b82 */ /* 0x000fe20000000800 */
[----:B------:R-:W0:Y:S07]  /*0010*/  S2R R5, SR_TID.X ;  /* 0x0000000000057919 */ /* 0x000e2e0000002100 */
[----:B------:R-:W1:Y:S01]  /*0020*/  S2UR UR5, SR_CTAID.X ;  /* 0x00000000000579c3 */ /* 0x000e620000002500 */
[----:B------:R-:W1:Y:S07]  /*0030*/  LDCU UR4, c[0x0][0x360] ;  /* 0x00006c00ff0477ac */ /* 0x000e6e0008000800 */
[----:B------:R-:W2:Y:S01]  /*0040*/  LDC R0, c[0x0][0x394] ;  /* 0x0000e500ff007b82 */ /* 0x000ea20000000800 */
[----:B-1----:R-:W-:-:S06]  /*0050*/  UIMAD UR5, UR5, UR4, URZ ;  /* 0x00000004050572a4 */ /* 0x002fcc000f8e02ff */
[----:B0-----:R-:W-:-:S04]  /*0060*/  IADD3 R3, PT, PT, R5, UR5, RZ ;  /* 0x0000000505037c10 */ /* 0x001fc8000fffe0ff */
[----:B--2---:R-:W-:-:S13]  /*0070*/  ISETP.GE.U32.AND P0, PT, R3, R0, PT ;  /* 0x000000000300720c */ /* 0x004fda0003f06070 */
[----:B------:R-:W-:Y:S05]  /*0080*/  @P0 EXIT ;  /* 0x000000000000094d */ /* 0x000fea0003800000 */
[----:B------:R-:W0:Y:S01]  /*0090*/  LDCU UR6, c[0x0][0x390] ;  /* 0x00007200ff0677ac */ /* 0x000e220008000800 */
[----:B------:R-:W-:Y:S01]  /*00a0*/  HFMA2 R16, -RZ, RZ, 0, 0 ;  /* 0x00000000ff107431 */ /* 0x000fe200000001ff */
[----:B------:R-:W1:Y:S01]  /*00b0*/  LDCU.64 UR10, c[0x0][0x358] ;  /* 0x00006b00ff0a77ac */ /* 0x000e620008000a00 */
[----:B0-----:R-:W-:-:S09]  /*00c0*/  UISETP.NE.AND UP0, UPT, UR6, URZ, UPT ;  /* 0x000000ff0600728c */ /* 0x001fd2000bf05270 */
[----:B-1----:R-:W-:Y:S05]  /*00d0*/  BRA.U !UP0, `(.L_x_7) ;  /* 0x0000000908607547 */ /* 0x002fea000b800000 */
[----:B------:R-:W-:Y:S01]  /*00e0*/  UISETP.GE.U32.AND UP1, UPT, UR6, 0x10, UPT ;  /* 0x000000100600788c */ /* 0x000fe2000bf26070 */
[----:B------:R-:W-:Y:S01]  /*00f0*/  MOV R16, RZ ;  /* 0x000000ff00107202 */ /* 0x000fe20000000f00 */
[----:B------:R-:W-:Y:S01]  /*0100*/  ULOP3.LUT UR7, UR6, 0xf, URZ, 0xc0, !UPT ;  /* 0x0000000f06077892 */ /* 0x000fe2000f8ec0ff */
[----:B------:R-:W-:-:S03]  /*0110*/  UMOV UR4, URZ ;  /* 0x000000ff00047c82 */ /* 0x000fc60008000000 */
[----:B------:R-:W-:-:S03]  /*0120*/  UISETP.NE.AND UP0, UPT, UR7, URZ, UPT ;  /* 0x000000ff0700728c */ /* 0x000fc6000bf05270 */
[----:B------:R-:W-:Y:S08]  /*0130*/  BRA.U !UP1, `(.L_x_8) ;  /* 0x00000005093c7547 */ /* 0x000ff0000b800000 */
[----:B------:R-:W-:Y:S01]  /*0140*/  ULOP3.LUT UR4, UR6, 0xfffffff0, URZ, 0xc0, !UPT ;  /* 0xfffffff006047892 */ /* 0x000fe2000f8ec0ff */
[C---:B------:R-:W-:Y:S01]  /*0150*/  IADD3 R5, PT, PT, R0.reuse, UR5, R5 ;  /* 0x0000000500057c10 */ /* 0x040fe2000fffe005 */
[C-C-:B------:R-:W-:Y:S01]  /*0160*/  IMAD R9, R0.reuse, 0x3, R3.reuse ;  /* 0x0000000300097824 */ /* 0x140fe200078e0203 */
[CC--:B------:R-:W-:Y:S01]  /*0170*/  LEA R7, R0.reuse, R3.reuse, 0x1 ;  /* 0x0000000300077211 */ /* 0x0c0fe200078e08ff */
[C-C-:B------:R-:W-:Y:S01]  /*0180*/  IMAD R13, R0.reuse, 0x5, R3.reuse ;  /* 0x00000005000d7824 */ /* 0x140fe200078e0203 */
[CC--:B------:R-:W-:Y:S01]  /*0190*/  LEA R11, R0.reuse, R3.reuse, 0x2 ;  /* 0x00000003000b7211 */ /* 0x0c0fe200078e10ff */
[C-C-:B------:R-:W-:Y:S01]  /*01a0*/  IMAD R15, R0.reuse, 0x6, R3.reuse ;  /* 0x00000006000f7824 */ /* 0x140fe200078e0203 */
[CC--:B------:R-:W-:Y:S01]  /*01b0*/  LEA R19, R0.reuse, R3.reuse, 0x3 ;  /* 0x0000000300137211 */ /* 0x0c0fe200078e18ff */
[C-C-:B------:R-:W-:Y:S01]  /*01c0*/  IMAD R17, R0.reuse, 0x7, R3.reuse ;  /* 0x0000000700117824 */ /* 0x140fe200078e0203 */
[----:B------:R-:W-:Y:S01]  /*01d0*/  MOV R16, RZ ;  /* 0x000000ff00107202 */ /* 0x000fe20000000f00 */
[C-C-:B------:R-:W-:Y:S01]  /*01e0*/  IMAD R21, R0.reuse, 0x9, R3.reuse ;  /* 0x0000000900157824 */ /* 0x140fe200078e0203 */
[----:B------:R-:W-:Y:S01]  /*01f0*/  MOV R14, R3 ;  /* 0x00000003000e7202 */ /* 0x000fe20000000f00 */
[C-C-:B------:R-:W-:Y:S01]  /*0200*/  IMAD R2, R0.reuse, 0xa, R3.reuse ;  /* 0x0000000a00027824 */ /* 0x140fe200078e0203 */
[----:B------:R-:W-:Y:S01]  /*0210*/  UIADD3 UR8, UPT, UPT, -UR4, URZ, URZ ;  /* 0x000000ff04087290 */ /* 0x000fe2000fffe1ff */
[----:B------:R-:W-:-:S02]  /*0220*/  IMAD R4, R0, 0xb, R3 ;  /* 0x0000000b00047824 */ /* 0x000fc400078e0203 */
[C-C-:B------:R-:W-:Y:S02]  /*0230*/  IMAD R6, R0.reuse, 0xc, R3.reuse ;  /* 0x0000000c00067824 */ /* 0x140fe400078e0203 */
[C-C-:B------:R-:W-:Y:S02]  /*0240*/  IMAD R8, R0.reuse, 0xd, R3.reuse ;  /* 0x0000000d00087824 */ /* 0x140fe400078e0203 */
[C-C-:B------:R-:W-:Y:S02]  /*0250*/  IMAD R10, R0.reuse, 0xe, R3.reuse ;  /* 0x0000000e000a7824 */ /* 0x140fe400078e0203 */
[----:B------:R-:W-:-:S07]  /*0260*/  IMAD R12, R0, 0xf, R3 ;  /* 0x0000000f000c7824 */ /* 0x000fce00078e0203 */
.L_x_9:
[----:B------:R-:W0:Y:S02]  /*0270*/  LDC.64 R22, c[0x0][0x380] ;  /* 0x0000e000ff167b82 */ /* 0x000e240000000a00 */
[----:B0-----:R-:W-:-:S04]  /*0280*/  IMAD.WIDE.U32 R24, R14, 0x4, R22 ;  /* 0x000000040e187825 */ /* 0x001fc800078e0016 */
[--C-:B------:R-:W-:Y:S01]  /*0290*/  IMAD.WIDE.U32 R26, R7, 0x4, R22.reuse ;  /* 0x00000004071a7825 */ /* 0x100fe200078e0016 */
[----:B------:R0:W2:Y:S04]  /*02a0*/  LDG.E R29, desc[UR10][R24.64] ;  /* 0x0000000a181d7981 */ /* 0x0000a8000c1e1900 */
[----:B------:R1:W3:Y:S01]  /*02b0*/  LDG.E R18, desc[UR10][R26.64] ;  /* 0x0000000a1a127981 */ /* 0x0002e2000c1e1900 */
[----:B0-----:R-:W-:-:S04]  /*02c0*/  IMAD.WIDE.U32 R24, R5, 0x4, R22 ;  /* 0x0000000405187825 */ /* 0x001fc800078e0016 */
[--C-:B-1----:R-:W-:Y:S01]  /*02d0*/  IMAD.WIDE.U32 R26, R9, 0x4, R22.reuse ;  /* 0x00000004091a7825 */ /* 0x102fe200078e0016 */
[----:B------:R0:W2:Y:S05]  /*02e0*/  LDG.E R20, desc[UR10][R24.64] ;  /* 0x0000000a18147981 */ /* 0x0000aa000c1e1900 */
[----:B------:R-:W3:Y:S01]  /*02f0*/  LDG.E R27, desc[UR10][R26.64] ;  /* 0x0000000a1a1b7981 */ /* 0x000ee2000c1e1900 */
[----:B0-----:R-:W-:Y:S01]  /*0300*/  IMAD.WIDE.U32 R24, R13, 0x4, R22 ;  /* 0x000000040d187825 */ /* 0x001fe200078e0016 */
[----:B--2---:R-:W-:-:S03]  /*0310*/  IADD3 R20, PT, PT, R20, R29, R16 ;  /* 0x0000001d14147210 */ /* 0x004fc60007ffe010 */
[----:B------:R-:W-:Y:S01]  /*0320*/  IMAD.WIDE.U32 R28, R11, 0x4, R22 ;  /* 0x000000040b1c7825 */ /* 0x000fe200078e0016 */
[----:B---3--:R-:W-:-:S04]  /*0330*/  IADD3 R18, PT, PT, R27, R18, R20 ;  /* 0x000000121b127210 */ /* 0x008fc80007ffe014 */
[----:B------:R0:W2:Y:S04]  /*0340*/  LDG.E R16, desc[UR10][R28.64] ;  /* 0x0000000a1c107981 */ /* 0x0000a8000c1e1900 */
[----:B------:R1:W2:Y:S01]  /*0350*/  LDG.E R27, desc[UR10][R24.64] ;  /* 0x0000000a181b7981 */ /* 0x0002a2000c1e1900 */
[----:B0-----:R-:W-:-:S04]  /*0360*/  IMAD.WIDE.U32 R28, R15, 0x4, R22 ;  /* 0x000000040f1c7825 */ /* 0x001fc800078e0016 */
[--C-:B-1----:R-:W-:Y:S01]  /*0370*/  IMAD.WIDE.U32 R24, R17, 0x4, R22.reuse ;  /* 0x0000000411187825 */ /* 0x102fe200078e0016 */
[----:B------:R0:W3:Y:S05]  /*0380*/  LDG.E R20, desc[UR10][R28.64] ;  /* 0x0000000a1c147981 */ /* 0x0000ea000c1e1900 */
[----:B------:R-:W3:Y:S01]  /*0390*/  LDG.E R25, desc[UR10][R24.64] ;  /* 0x0000000a18197981 */ /* 0x000ee2000c1e1900 */
[----:B0-----:R-:W-:-:S06]  /*03a0*/  IMAD.WIDE.U32 R28, R4, 0x4, R22 ;  /* 0x00000004041c7825 */ /* 0x001fcc00078e0016 */
[----:B------:R-:W4:Y:S01]  /*03b0*/  LDG.E R28, desc[UR10][R28.64] ;  /* 0x0000000a1c1c7981 */ /* 0x000f22000c1e1900 */
[----:B--2---:R-:W-:Y:S01]  /*03c0*/  IADD3 R18, PT, PT, R27, R16, R18 ;  /* 0x000000101b127210 */ /* 0x004fe20007ffe012 */
[----:B------:R-:W-:-:S05]  /*03d0*/  IMAD.WIDE.U32 R26, R19, 0x4, R22 ;  /* 0x00000004131a7825 */ /* 0x000fca00078e0016 */
[----:B------:R0:W2:Y:S01]  /*03e0*/  LDG.E R16, desc[UR10][R26.64] ;  /* 0x0000000a1a107981 */ /* 0x0000a2000c1e1900 */
[----:B---3--:R-:W-:Y:S01]  /*03f0*/  IADD3 R20, PT, PT, R25, R20, R18 ;  /* 0x0000001419147210 */ /* 0x008fe20007ffe012 */
[----:B------:R-:W-:-:S04]  /*0400*/  IMAD.WIDE.U32 R24, R21, 0x4, R22 ;  /* 0x0000000415187825 */ /* 0x000fc800078e0016 */
[--C-:B0-----:R-:W-:Y:S01]  /*0410*/  IMAD.WIDE.U32 R26, R2, 0x4, R22.reuse ;  /* 0x00000004021a7825 */ /* 0x101fe200078e0016 */
[----:B------:R0:W2:Y:S05]  /*0420*/  LDG.E R18, desc[UR10][R24.64] ;  /* 0x0000000a18127981 */ /* 0x0000aa000c1e1900 */
[----:B------:R-:W4:Y:S01]  /*0430*/  LDG.E R27, desc[UR10][R26.64] ;  /* 0x0000000a1a1b7981 */ /* 0x000f22000c1e1900 */
[----:B0-----:R-:W-:Y:S01]  /*0440*/  IMAD.WIDE.U32 R24, R8, 0x4, R22 ;  /* 0x0000000408187825 */ /* 0x001fe200078e0016 */
[----:B--2---:R-:W-:-:S04]  /*0450*/  IADD3 R16, PT, PT, R18, R16, R20 ;  /* 0x0000001012107210 */ /* 0x004fc80007ffe014 */
[----:B------:R-:W2:Y:S01]  /*0460*/  LDG.E R20, desc[UR10][R24.64] ;  /* 0x0000000a18147981 */ /* 0x000ea2000c1e1900 */
[----:B----4-:R-:W-:Y:S01]  /*0470*/  IADD3 R16, PT, PT, R28, R27, R16 ;  /* 0x0000001b1c107210 */ /* 0x010fe20007ffe010 */
[----:B------:R-:W-:-:S04]  /*0480*/  IMAD.WIDE.U32 R28, R6, 0x4, R22 ;  /* 0x00000004061c7825 */ /* 0x000fc800078e0016 */
[--C-:B------:R-:W-:Y:S01]  /*0490*/  IMAD.WIDE.U32 R26, R10, 0x4, R22.reuse ;  /* 0x000000040a1a7825 */ /* 0x100fe200078e0016 */
[----:B------:R-:W2:Y:S03]  /*04a0*/  LDG.E R18, desc[UR10][R28.64] ;  /* 0x0000000a1c127981 */ /* 0x000ea6000c1e1900 */
[----:B------:R-:W-:Y:S02]  /*04b0*/  IMAD.WIDE.U32 R22, R12, 0x4, R22 ;  /* 0x000000040c167825 */ /* 0x000fe400078e0016 */
[----:B------:R-:W3:Y:S04]  /*04c0*/  LDG.E R27, desc[UR10][R26.64] ;  /* 0x0000000a1a1b7981 */ /* 0x000ee8000c1e1900 */
[----:B------:R-:W3:Y:S01]  /*04d0*/  LDG.E R22, desc[UR10][R22.64] ;  /* 0x0000000a16167981 */ /* 0x000ee2000c1e1900 */
[----:B------:R-:W-:-:S04]  /*04e0*/  UIADD3 UR8, UPT, UPT, UR8, 0x10, URZ ;  /* 0x0000001008087890 */ /* 0x000fc8000fffe0ff */
[----:B------:R-:W-:Y:S01]  /*04f0*/  UISETP.NE.AND UP1, UPT, UR8, URZ, UPT ;  /* 0x000000ff0800728c */ /* 0x000fe2000bf25270 */
[C---:B------:R-:W-:Y:S01]  /*0500*/  IMAD R14, R0.reuse, 0x10, R14 ;  /* 0x00000010000e7824 */ /* 0x040fe200078e020e */
[C---:B------:R-:W-:Y:S01]  /*0510*/  LEA R5, R0.reuse, R5, 0x4 ;  /* 0x0000000500057211 */ /* 0x040fe200078e20ff */
[C---:B------:R-:W-:Y:S01]  /*0520*/  IMAD R17, R0.reuse, 0x10, R17 ;  /* 0x0000001000117824 */ /* 0x040fe200078e0211 */
[C---:B------:R-:W-:Y:S01]  /*0530*/  LEA R7, R0.reuse, R7, 0x4 ;  /* 0x0000000700077211 */ /* 0x040fe200078e20ff */
[C---:B------:R-:W-:Y:S01]  /*0540*/  IMAD R10, R0.reuse, 0x10, R10 ;  /* 0x00000010000a7824 */ /* 0x040fe200078e020a */
[C---:B------:R-:W-:Y:S02]  /*0550*/  LEA R9, R0.reuse, R9, 0x4 ;  /* 0x0000000900097211 */ /* 0x040fe400078e20ff */
[C---:B------:R-:W-:Y:S02]  /*0560*/  LEA R11, R0.reuse, R11, 0x4 ;  /* 0x0000000b000b7211 */ /* 0x040fe400078e20ff */
[----:B------:R-:W-:-:S02]  /*0570*/  LEA R13, R0, R13, 0x4 ;  /* 0x0000000d000d7211 */ /* 0x000fc400078e20ff */
[C---:B------:R-:W-:Y:S02]  /*0580*/  LEA R15, R0.reuse, R15, 0x4 ;  /* 0x0000000f000f7211 */ /* 0x040fe400078e20ff */
[C---:B------:R-:W-:Y:S02]  /*0590*/  LEA R19, R0.reuse, R19, 0x4 ;  /* 0x0000001300137211 */ /* 0x040fe400078e20ff */
[C---:B------:R-:W-:Y:S02]  /*05a0*/  LEA R21, R0.reuse, R21, 0x4 ;  /* 0x0000001500157211 */ /* 0x040fe400078e20ff */
[C---:B------:R-:W-:Y:S02]  /*05b0*/  LEA R2, R0.reuse, R2, 0x4 ;  /* 0x0000000200027211 */ /* 0x040fe400078e20ff */
[C---:B------:R-:W-:Y:S02]  /*05c0*/  LEA R4, R0.reuse, R4, 0x4 ;  /* 0x0000000400047211 */ /* 0x040fe400078e20ff */
[----:B------:R-:W-:-:S02]  /*05d0*/  LEA R6, R0, R6, 0x4 ;  /* 0x0000000600067211 */ /* 0x000fc400078e20ff */
[C---:B------:R-:W-:Y:S02]  /*05e0*/  LEA R8, R0.reuse, R8, 0x4 ;  /* 0x0000000800087211 */ /* 0x040fe400078e20ff */
[----:B------:R-:W-:Y:S02]  /*05f0*/  LEA R12, R0, R12, 0x4 ;  /* 0x0000000c000c7211 */ /* 0x000fe400078e20ff */
[----:B--2---:R-:W-:-:S04]  /*0600*/  IADD3 R16, PT, PT, R20, R18, R16 ;  /* 0x0000001214107210 */ /* 0x004fc80007ffe010 */
[----:B---3--:R-:W-:Y:S01]  /*0610*/  IADD3 R16, PT, PT, R22, R27, R16 ;  /* 0x0000001b16107210 */ /* 0x008fe20007ffe010 */
[----:B------:R-:W-:Y:S06]  /*0620*/  BRA.U UP1, `(.L_x_9) ;  /* 0xfffffffd01107547 */ /* 0x000fec000b83ffff */
.L_x_8:
[----:B------:R-:W-:Y:S05]  /*0630*/  BRA.U !UP0, `(.L_x_7) ;  /* 0x0000000508087547 */ /* 0x000fea000b800000 */
[----:B------:R-:W-:Y:S02]  /*0640*/  UISETP.GE.U32.AND UP0, UPT, UR7, 0x8, UPT ;  /* 0x000000080700788c */ /* 0x000fe4000bf06070 */
[----:B------:R-:W-:-:S04]  /*0650*/  ULOP3.LUT UR8, UR6, 0x7, URZ, 0xc0, !UPT ;  /* 0x0000000706087892 */ /* 0x000fc8000f8ec0ff */
[----:B------:R-:W-:-:S03]  /*0660*/  UISETP.NE.AND UP1, UPT, UR8, URZ, UPT ;  /* 0x000000ff0800728c */ /* 0x000fc6000bf25270 */
[----:B------:R-:W-:Y:S08]  /*0670*/  BRA.U !UP0, `(.L_x_10) ;  /* 0x0000000108787547 */ /* 0x000ff0000b800000 */
[----:B------:R-:W0:Y:S01]  /*0680*/  LDC.64 R4, c[0x0][0x380] ;  /* 0x0000e000ff047b82 */ /* 0x000e220000000a00 */
[----:B------:R-:W-:-:S05]  /*0690*/  IMAD R7, R0, UR4, R3 ;  /* 0x0000000400077c24 */ /* 0x000fca000f8e0203 */
[----:B------:R-:W-:-:S04]  /*06a0*/  IADD3 R15, PT, PT, R7, R0, RZ ;  /* 0x00000000070f7210 */ /* 0x000fc80007ffe0ff */
[----:B------:R-:W-:-:S04]  /*06b0*/  IADD3 R19, PT, PT, R15, R0, RZ ;  /* 0x000000000f137210 */ /* 0x000fc80007ffe0ff */
[----:B------:R-:W-:-:S04]  /*06c0*/  IADD3 R11, PT, PT, R19, R0, RZ ;  /* 0x00000000130b7210 */ /* 0x000fc80007ffe0ff */
[----:B------:R-:W-:-:S04]  /*06d0*/  IADD3 R13, PT, PT, R11, R0, RZ ;  /* 0x000000000b0d7210 */ /* 0x000fc80007ffe0ff */
[----:B------:R-:W-:Y:S01]  /*06e0*/  IADD3 R9, PT, PT, R13, R0, RZ ;  /* 0x000000000d097210 */ /* 0x000fe20007ffe0ff */
[----:B0-----:R-:W-:-:S04]  /*06f0*/  IMAD.WIDE.U32 R6, R7, 0x4, R4 ;  /* 0x0000000407067825 */ /* 0x001fc800078e0004 */
[----:B------:R-:W-:Y:S02]  /*0700*/  IMAD.WIDE.U32 R14, R15, 0x4, R4 ;  /* 0x000000040f0e7825 */ /* 0x000fe400078e0004 */
[----:B------:R-:W2:Y:S02]  /*0710*/  LDG.E R7, desc[UR10][R6.64] ;  /* 0x0000000a06077981 */ /* 0x000ea4000c1e1900 */
[----:B------:R-:W-:Y:S02]  /*0720*/  IMAD.IADD R21, R9, 0x1, R0 ;  /* 0x0000000109157824 */ /* 0x000fe400078e0200 */
[--C-:B------:R-:W-:Y:S01]  /*0730*/  IMAD.WIDE.U32 R18, R19, 0x4, R4.reuse ;  /* 0x0000000413127825 */ /* 0x100fe200078e0004 */
[----:B------:R-:W2:Y:S03]  /*0740*/  LDG.E R2, desc[UR10][R14.64] ;  /* 0x0000000a0e027981 */ /* 0x000ea6000c1e1900 */
[--C-:B------:R-:W-:Y:S01]  /*0750*/  IMAD.WIDE.U32 R10, R11, 0x4, R4.reuse ;  /* 0x000000040b0a7825 */ /* 0x100fe200078e0004 */
[----:B------:R-:W-:Y:S01]  /*0760*/  IADD3 R17, PT, PT, R21, R0, RZ ;  /* 0x0000000015117210 */ /* 0x000fe20007ffe0ff */
[----:B------:R-:W3:Y:S02]  /*0770*/  LDG.E R19, desc[UR10][R18.64] ;  /* 0x0000000a12137981 */ /* 0x000ee4000c1e1900 */
[----:B------:R-:W-:-:S02]  /*0780*/  IMAD.WIDE.U32 R12, R13, 0x4, R4 ;  /* 0x000000040d0c7825 */ /* 0x000fc400078e0004 */
[----:B------:R-:W3:Y:S02]  /*0790*/  LDG.E R10, desc[UR10][R10.64] ;  /* 0x0000000a0a0a7981 */ /* 0x000ee4000c1e1900 */
[--C-:B------:R-:W-:Y:S02]  /*07a0*/  IMAD.WIDE.U32 R8, R9, 0x4, R4.reuse ;  /* 0x0000000409087825 */ /* 0x100fe400078e0004 */
[----:B------:R-:W4:Y:S02]  /*07b0*/  LDG.E R13, desc[UR10][R12.64] ;  /* 0x0000000a0c0d7981 */ /* 0x000f24000c1e1900 */
[--C-:B------:R-:W-:Y:S02]  /*07c0*/  IMAD.WIDE.U32 R20, R21, 0x4, R4.reuse ;  /* 0x0000000415147825 */ /* 0x100fe400078e0004 */
[----:B------:R-:W4:Y:S02]  /*07d0*/  LDG.E R8, desc[UR10][R8.64] ;  /* 0x0000000a08087981 */ /* 0x000f24000c1e1900 */
[----:B------:R-:W-:-:S02]  /*07e0*/  IMAD.WIDE.U32 R4, R17, 0x4, R4 ;  /* 0x0000000411047825 */ /* 0x000fc400078e0004 */
[----:B------:R-:W5:Y:S04]  /*07f0*/  LDG.E R21, desc[UR10][R20.64] ;  /* 0x0000000a14157981 */ /* 0x000f68000c1e1900 */
[----:B------:R-:W5:Y:S01]  /*0800*/  LDG.E R4, desc[UR10][R4.64] ;  /* 0x0000000a04047981 */ /* 0x000f62000c1e1900 */
[----:B------:R-:W-:Y:S01]  /*0810*/  UIADD3 UR4, UPT, UPT, UR4, 0x8, URZ ;  /* 0x0000000804047890 */ /* 0x000fe2000fffe0ff */
[----:B--2---:R-:W-:-:S04]  /*0820*/  IADD3 R2, PT, PT, R2, R7, R16 ;  /* 0x0000000702027210 */ /* 0x004fc80007ffe010 */
[----:B---3--:R-:W-:-:S04]  /*0830*/  IADD3 R2, PT, PT, R10, R19, R2 ;  /* 0x000000130a027210 */ /* 0x008fc80007ffe002 */
[----:B----4-:R-:W-:-:S04]  /*0840*/  IADD3 R2, PT, PT, R8, R13, R2 ;  /* 0x0000000d08027210 */ /* 0x010fc80007ffe002 */
[----:B-----5:R-:W-:-:S07]  /*0850*/  IADD3 R16, PT, PT, R4, R21, R2 ;  /* 0x0000001504107210 */ /* 0x020fce0007ffe002 */
.L_x_10:
        /* <DEDUP_REMOVED lines=9> */
[----:B------:R-:W-:Y:S01]  /*08f0*/  IADD3 R13, PT, PT, R11, R0, RZ ;  /* 0x000000000b0d7210 */ /* 0x000fe20007ffe0ff */
[----:B0-----:R-:W-:-:S04]  /*0900*/  IMAD.WIDE.U32 R6, R7, 0x4, R4 ;  /* 0x0000000407067825 */ /* 0x001fc800078e0004 */
[--C-:B------:R-:W-:Y:S02]  /*0910*/  IMAD.WIDE.U32 R8, R9, 0x4, R4.reuse ;  /* 0x0000000409087825 */ /* 0x100fe400078e0004 */
[----:B------:R-:W2:Y:S02]  /*0920*/  LDG.E R7, desc[UR10][R6.64] ;  /* 0x0000000a06077981 */ /* 0x000ea4000c1e1900 */
[--C-:B------:R-:W-:Y:S02]  /*0930*/  IMAD.WIDE.U32 R10, R11, 0x4, R4.reuse ;  /* 0x000000040b0a7825 */ /* 0x100fe400078e0004 */
[----:B------:R-:W2:Y:S02]  /*0940*/  LDG.E R8, desc[UR10][R8.64] ;  /* 0x0000000a08087981 */ /* 0x000ea4000c1e1900 */
[----:B------:R-:W-:Y:S02]  /*0950*/  IMAD.WIDE.U32 R4, R13, 0x4, R4 ;  /* 0x000000040d047825 */ /* 0x000fe400078e0004 */
[----:B------:R-:W3:Y:S04]  /*0960*/  LDG.E R11, desc[UR10][R10.64] ;  /* 0x0000000a0a0b7981 */ /* 0x000ee8000c1e1900 */
[----:B------:R-:W3:Y:S01]  /*0970*/  LDG.E R4, desc[UR10][R4.64] ;  /* 0x0000000a04047981 */ /* 0x000ee2000c1e1900 */
[----:B------:R-:W-:Y:S01]  /*0980*/  UIADD3 UR4, UPT, UPT, UR4, 0x4, URZ ;  /* 0x0000000404047890 */ /* 0x000fe2000fffe0ff */
[----:B--2---:R-:W-:-:S04]  /*0990*/  IADD3 R16, PT, PT, R8, R7, R16 ;  /* 0x0000000708107210 */ /* 0x004fc80007ffe010 */
[----:B---3--:R-:W-:-:S07]  /*09a0*/  IADD3 R16, PT, PT, R4, R11, R16 ;  /* 0x0000000b04107210 */ /* 0x008fce0007ffe010 */
.L_x_11:
[----:B------:R-:W-:Y:S05]  /*09b0*/  BRA.U !UP1, `(.L_x_7) ;  /* 0x0000000109287547 */ /* 0x000fea000b800000 */
[----:B------:R-:W0:Y:S01]  /*09c0*/  LDC.64 R6, c[0x0][0x380] ;  /* 0x0000e000ff067b82 */ /* 0x000e220000000a00 */
[----:B------:R-:W-:Y:S01]  /*09d0*/  IMAD R9, R0, UR4, R3 ;  /* 0x0000000400097c24 */ /* 0x000fe2000f8e0203 */
[----:B------:R-:W-:-:S12]  /*09e0*/  UIADD3 UR6, UPT, UPT, -UR6, URZ, URZ ;  /* 0x000000ff06067290 */ /* 0x000fd8000fffe1ff */
.L_x_12:
[----:B0-----:R-:W-:-:S06]  /*09f0*/  IMAD.WIDE.U32 R4, R9, 0x4, R6 ;  /* 0x0000000409047825 */ /* 0x001fcc00078e0006 */
[----:B------:R-:W2:Y:S01]  /*0a00*/  LDG.E R5, desc[UR10][R4.64] ;  /* 0x0000000a04057981 */ /* 0x000ea2000c1e1900 */
[----:B------:R-:W-:Y:S01]  /*0a10*/  UIADD3 UR6, UPT, UPT, UR6, 0x1, URZ ;  /* 0x0000000106067890 */ /* 0x000fe2000fffe0ff */
[----:B------:R-:W-:-:S03]  /*0a20*/  IADD3 R9, PT, PT, R9, R0, RZ ;  /* 0x0000000009097210 */ /* 0x000fc60007ffe0ff */
[----:B------:R-:W-:Y:S01]  /*0a30*/  UISETP.NE.AND UP0, UPT, UR6, URZ, UPT ;  /* 0x000000ff0600728c */ /* 0x000fe2000bf05270 */
[----:B--2---:R-:W-:-:S08]  /*0a40*/  IADD3 R16, PT, PT, R5, R16, RZ ;  /* 0x0000001005107210 */ /* 0x004fd00007ffe0ff */
[----:B------:R-:W-:Y:S05]  /*0a50*/  BRA.U UP0, `(.L_x_12) ;  /* 0xfffffffd00e47547 */ /* 0x000fea000b83ffff */
.L_x_7:
[----:B------:R-:W0:Y:S02]  /*0a60*/  LDC.64 R4, c[0x0][0x388] ;  /* 0x0000e200ff047b82 */ /* 0x000e240000000a00 */
[----:B0-----:R-:W-:-:S05]  /*0a70*/  IMAD.WIDE.U32 R2, R3, 0x4, R4 ;  /* 0x0000000403027825 */ /* 0x001fca00078e0004 */
[----:B------:R-:W-:Y:S01]  /*0a80*/  STG.E desc[UR10][R2.64], R16 ;  /* 0x0000001002007986 */ /* 0x000fe2000c10190a */
[----:B------:R-:W-:Y:S05]  /*0a90*/  EXIT ;  /* 0x000000000000794d */ /* 0x000fea0003800000 */
.L_x_13:
        /* <DEDUP_REMOVED lines=14> */
.L_x_29:


//--------------------- .text.char_ngram_kernel_private --------------------------
	.section	.text.char_ngram_kernel_private,"ax",@progbits
	.align	128
        .global         char_ngram_kernel_private
        .type           char_ngram_kernel_private,@function
        .size           char_ngram_kernel_private,(.L_x_30 - char_ngram_kernel_private)
        .other          char_ngram_kernel_private,@"STO_CUDA_ENTRY STV_DEFAULT"
char_ngram_kernel_private:
.text.char_ngram_kernel_private:
        /* <DEDUP_REMOVED lines=12> */
[----:B------:R-:W-:-:S03]  /*00c0*/  HFMA2 R0, -RZ, RZ, 0, 0 ;  /* 0x00000000ff007431 */ /* 0x000fc600000001ff */
[----:B------:R-:W-:-:S13]  /*00d0*/  ISETP.GE.AND P0, PT, R5, RZ, PT ;  /* 0x000000ff0500720c */ /* 0x000fda0003f06270 */
[----:B------:R-:W-:Y:S05]  /*00e0*/  @!P0 BRA `(.L_x_14) ;  /* 0x0000000400dc8947 */ /* 0x000fea0003800000 */
[----:B------:R-:W-:Y:S01]  /*00f0*/  ISETP.GE.U32.AND P0, PT, R5, 0xf, PT ;  /* 0x0000000f0500780c */ /* 0x000fe20003f06070 */
[----:B------:R-:W-:Y:S01]  /*0100*/  UMOV UR4, 0x1 ;  /* 0x0000000100047882 */ /* 0x000fe20000000000 */
[----:B------:R-:W-:Y:S01]  /*0110*/  LOP3.LUT R16, R3, 0xf, RZ, 0xc0, !PT ;  /* 0x0000000f03107812 */ /* 0x000fe200078ec0ff */
[----:B------:R-:W-:-:S10]  /*0120*/  IMAD.MOV.U32 R0, RZ, RZ, RZ ;  /* 0x000000ffff007224 */ /* 0x000fd400078e00ff */
[----:B------:R-:W-:Y:S05]  /*0130*/  @!P0 BRA `(.L_x_15) ;  /* 0x0000000000988947 */ /* 0x000fea0003800000 */
[C---:B------:R-:W-:Y:S01]  /*0140*/  LOP3.LUT R10, R3.reuse, 0xfffffff0, RZ, 0xc0, !PT ;  /* 0xfffffff0030a7812 */ /* 0x040fe200078ec0ff */
[C---:B------:R-:W-:Y:S01]  /*0150*/  VIADD R5, R3.reuse, 0xfffffffe ;  /* 0xfffffffe03057836 */ /* 0x040fe20000000000 */
[----:B------:R-:W-:Y:S01]  /*0160*/  IADD3 R18, PT, PT, R3, UR5, R4 ;  /* 0x0000000503127c10 */ /* 0x000fe2000fffe004 */
[----:B------:R-:W1:Y:S01]  /*0170*/  LDCU.64 UR10, c[0x0][0x380] ;  /* 0x00007000ff0a77ac */ /* 0x000e620008000a00 */
[----:B------:R-:W-:Y:S01]  /*0180*/  MOV R0, RZ ;  /* 0x000000ff00007202 */ /* 0x000fe20000000f00 */
[----:B------:R-:W-:Y:S01]  /*0190*/  IMAD.MOV R10, RZ, RZ, -R10 ;  /* 0x000000ffff0a7224 */ /* 0x000fe200078e0a0a */
[----:B------:R-:W-:-:S06]  /*01a0*/  UMOV UR4, 0x1 ;  /* 0x0000000100047882 */ /* 0x000fcc0000000000 */
.L_x_16:
[C---:B------:R-:W-:Y:S01]  /*01b0*/  VIADD R12, R18.reuse, 0xffffffff ;  /* 0xffffffff120c7836 */ /* 0x040fe20000000000 */
[C---:B------:R-:W-:Y:S01]  /*01c0*/  IADD3 R6, PT, PT, R18.reuse, -0x2, RZ ;  /* 0xfffffffe12067810 */ /* 0x040fe20007ffe0ff */
[C---:B------:R-:W-:Y:S01]  /*01d0*/  VIADD R8, R18.reuse, 0xfffffffd ;  /* 0xfffffffd12087836 */ /* 0x040fe20000000000 */
[----:B------:R-:W-:Y:S02]  /*01e0*/  IADD3 R14, PT, PT, R18, -0x4, RZ ;  /* 0xfffffffc120e7810 */ /* 0x000fe40007ffe0ff */
[----:B-1----:R-:W-:Y:S02]  /*01f0*/  IADD3 R12, P0, PT, R12, UR10, RZ ;  /* 0x0000000a0c0c7c10 */ /* 0x002fe4000ff1e0ff */
[----:B------:R-:W-:-:S03]  /*0200*/  IADD3 R6, P1, PT, R6, UR10, RZ ;  /* 0x0000000a06067c10 */ /* 0x000fc6000ff3e0ff */
[----:B------:R-:W-:Y:S01]  /*0210*/  IMAD.X R13, RZ, RZ, UR11, P0 ;  /* 0x0000000bff0d7e24 */ /* 0x000fe200080e06ff */
[----:B------:R-:W-:Y:S01]  /*0220*/  IADD3 R8, P0, PT, R8, UR10, RZ ;  /* 0x0000000a08087c10 */ /* 0x000fe2000ff1e0ff */
[----:B------:R-:W-:Y:S01]  /*0230*/  IMAD.X R7, RZ, RZ, UR11, P1 ;  /* 0x0000000bff077e24 */ /* 0x000fe200088e06ff */
[----:B------:R-:W-:-:S03]  /*0240*/  IADD3 R14, P1, PT, R14, UR10, RZ ;  /* 0x0000000a0e0e7c10 */ /* 0x000fc6000ff3e0ff */
[----:B------:R-:W-:Y:S01]  /*0250*/  IMAD.X R9, RZ, RZ, UR11, P0 ;  /* 0x0000000bff097e24 */ /* 0x000fe200080e06ff */
[----:B0-----:R-:W2:Y:S04]  /*0260*/  LDG.E.U8 R13, desc[UR8][R12.64] ;  /* 0x000000080c0d7981 */ /* 0x001ea8000c1e1100 */
[----:B------:R-:W3:Y:S01]  /*0270*/  LDG.E.U8 R6, desc[UR8][R6.64] ;  /* 0x0000000806067981 */ /* 0x000ee2000c1e1100 */
[----:B------:R-:W-:-:S03]  /*0280*/  IADD3.X R15, PT, PT, RZ, UR11, RZ, P1, !PT ;  /* 0x0000000bff0f7c10 */ /* 0x000fc60008ffe4ff */
[----:B------:R-:W4:Y:S04]  /*0290*/  LDG.E.U8 R8, desc[UR8][R8.64] ;  /* 0x0000000808087981 */ /* 0x000f28000c1e1100 */
[----:B------:R-:W5:Y:S01]  /*02a0*/  LDG.E.U8 R14, desc[UR8][R14.64] ;  /* 0x000000080e0e7981 */ /* 0x000f62000c1e1100 */
[----:B------:R-:W-:Y:S01]  /*02b0*/  VIADD R10, R10, 0x10 ;  /* 0x000000100a0a7836 */ /* 0x000fe20000000000 */
[----:B------:R-:W-:Y:S01]  /*02c0*/  IADD3 R18, PT, PT, R18, -0x10, RZ ;  /* 0xfffffff012127810 */ /* 0x000fe20007ffe0ff */
[----:B------:R-:W-:-:S03]  /*02d0*/  VIADD R5, R5, 0xfffffff0 ;  /* 0xfffffff005057836 */ /* 0x000fc60000000000 */
[----:B------:R-:W-:Y:S01]  /*02e0*/  ISETP.NE.AND P0, PT, R10, RZ, PT ;  /* 0x000000ff0a00720c */ /* 0x000fe20003f05270 */
[----:B--2---:R-:W-:Y:S02]  /*02f0*/  IMAD R0, R13, UR4, R0 ;  /* 0x000000040d007c24 */ /* 0x004fe4000f8e0200 */
[----:B---3--:R-:W-:Y:S02]  /*0300*/  IMAD R11, R6, UR4, RZ ;  /* 0x00000004060b7c24 */ /* 0x008fe4000f8e02ff */
[----:B----4-:R-:W-:Y:S02]  /*0310*/  IMAD R17, R8, UR4, RZ ;  /* 0x0000000408117c24 */ /* 0x010fe4000f8e02ff */
[----:B------:R-:W-:Y:S02]  /*0320*/  IMAD R0, R11, 0x100, R0 ;  /* 0x000001000b007824 */ /* 0x000fe400078e0200 */
[----:B-----5:R-:W-:Y:S01]  /*0330*/  IMAD R11, R14, UR4, RZ ;  /* 0x000000040e0b7c24 */ /* 0x020fe2000f8e02ff */
[----:B------:R-:W-:-:S02]  /*0340*/  UMOV UR4, URZ ;  /* 0x000000ff00047c82 */ /* 0x000fc40008000000 */
[----:B------:R-:W-:-:S05]  /*0350*/  LEA R0, R17, R0, 0x10 ;  /* 0x0000000011007211 */ /* 0x000fca00078e80ff */
[----:B------:R-:W-:Y:S01]  /*0360*/  IMAD R0, R11, 0x1000000, R0 ;  /* 0x010000000b007824 */ /* 0x000fe200078e0200 */
[----:B------:R-:W-:Y:S06]  /*0370*/  @P0 BRA `(.L_x_16) ;  /* 0xfffffffc008c0947 */ /* 0x000fec000383ffff */
[----:B------:R-:W-:Y:S01]  /*0380*/  VIADD R5, R5, 0x1 ;  /* 0x0000000105057836 */ /* 0x000fe20000000000 */
[----:B------:R-:W-:-:S06]  /*0390*/  UMOV UR4, URZ ;  /* 0x000000ff00047c82 */ /* 0x000fcc0008000000 */
.L_x_15:
        /* <DEDUP_REMOVED lines=16> */
[----:B------:R-:W-:-:S03]  /*04a0*/  IADD3 R12, P1, PT, R12, UR10, RZ ;  /* 0x0000000a0c0c7c10 */ /* 0x000fc6000ff3e0ff */
[----:B------:R-:W-:Y:S01]  /*04b0*/  IMAD.X R11, RZ, RZ, UR11, P2 ;  /* 0x0000000bff0b7e24 */ /* 0x000fe200090e06ff */
[----:B0-----:R-:W2:Y:S01]  /*04c0*/  LDG.E.U8 R7, desc[UR8][R6.64] ;  /* 0x0000000806077981 */ /* 0x001ea2000c1e1100 */
[----:B------:R-:W-:-:S03]  /*04d0*/  IADD3.X R13, PT, PT, RZ, UR11, RZ, P1, !PT ;  /* 0x0000000bff0d7c10 */ /* 0x000fc60008ffe4ff */
[----:B------:R-:W3:Y:S04]  /*04e0*/  LDG.E.U8 R8, desc[UR8][R8.64] ;  /* 0x0000000808087981 */ /* 0x000ee8000c1e1100 */
[----:B------:R-:W4:Y:S04]  /*04f0*/  LDG.E.U8 R10, desc[UR8][R10.64] ;  /* 0x000000080a0a7981 */ /* 0x000f28000c1e1100 */
[----:B------:R-:W5:Y:S01]  /*0500*/  LDG.E.U8 R12, desc[UR8][R12.64] ;  /* 0x000000080c0c7981 */ /* 0x000f62000c1e1100 */
[----:B------:R-:W-:Y:S01]  /*0510*/  IADD3 R5, PT, PT, R5, -0x8, RZ ;  /* 0xfffffff805057810 */ /* 0x000fe20007ffe0ff */
[----:B--2---:R-:W-:-:S02]  /*0520*/  IMAD R0, R7, UR4, R0 ;  /* 0x0000000407007c24 */ /* 0x004fc4000f8e0200 */
[----:B---3--:R-:W-:Y:S02]  /*0530*/  IMAD R15, R8, UR4, RZ ;  /* 0x00000004080f7c24 */ /* 0x008fe4000f8e02ff */
[----:B----4-:R-:W-:Y:S02]  /*0540*/  IMAD R17, R10, UR4, RZ ;  /* 0x000000040a117c24 */ /* 0x010fe4000f8e02ff */
[----:B------:R-:W-:Y:S02]  /*0550*/  IMAD R0, R15, 0x100, R0 ;  /* 0x000001000f007824 */ /* 0x000fe400078e0200 */
[----:B-----5:R-:W-:Y:S01]  /*0560*/  IMAD R7, R12, UR4, RZ ;  /* 0x000000040c077c24 */ /* 0x020fe2000f8e02ff */
[----:B------:R-:W-:Y:S01]  /*0570*/  UMOV UR4, URZ ;  /* 0x000000ff00047c82 */ /* 0x000fe20008000000 */
[----:B------:R-:W-:-:S04]  /*0580*/  IMAD R0, R17, 0x10000, R0 ;  /* 0x0001000011007824 */ /* 0x000fc800078e0200 */
[----:B------:R-:W-:-:S07]  /*0590*/  IMAD R0, R7, 0x1000000, R0 ;  /* 0x0100000007007824 */ /* 0x000fce00078e0200 */
.L_x_17:
        /* <DEDUP_REMOVED lines=16> */
[----:B------:R-:W-:Y:S01]  /*06a0*/  IADD3.X R9, PT, PT, RZ, UR11, RZ, P2, !PT ;  /* 0x0000000bff097c10 */ /* 0x000fe200097fe4ff */
[----:B0-----:R-:W2:Y:S04]  /*06b0*/  LDG.E.U8 R3, desc[UR8][R2.64] ;  /* 0x0000000802037981 */ /* 0x001ea8000c1e1100 */
[----:B------:R-:W3:Y:S01]  /*06c0*/  LDG.E.U8 R6, desc[UR8][R6.64] ;  /* 0x0000000806067981 */ /* 0x000ee2000c1e1100 */
[----:B------:R-:W-:-:S03]  /*06d0*/  IMAD.X R11, RZ, RZ, UR11, P1 ;  /* 0x0000000bff0b7e24 */ /* 0x000fc600088e06ff */
[----:B------:R-:W4:Y:S04]  /*06e0*/  LDG.E.U8 R8, desc[UR8][R8.64] ;  /* 0x0000000808087981 */ /* 0x000f28000c1e1100 */
[----:B------:R-:W5:Y:S01]  /*06f0*/  LDG.E.U8 R10, desc[UR8][R10.64] ;  /* 0x000000080a0a7981 */ /* 0x000f62000c1e1100 */
[----:B------:R-:W-:Y:S01]  /*0700*/  IADD3 R5, PT, PT, R5, -0x4, RZ ;  /* 0xfffffffc05057810 */ /* 0x000fe20007ffe0ff */
[----:B--2---:R-:W-:Y:S02]  /*0710*/  IMAD R0, R3, UR4, R0 ;  /* 0x0000000403007c24 */ /* 0x004fe4000f8e0200 */
[----:B---3--:R-:W-:Y:S02]  /*0720*/  IMAD R13, R6, UR4, RZ ;  /* 0x00000004060d7c24 */ /* 0x008fe4000f8e02ff */
[----:B----4-:R-:W-:-:S03]  /*0730*/  IMAD R15, R8, UR4, RZ ;  /* 0x00000004080f7c24 */ /* 0x010fc6000f8e02ff */
[----:B------:R-:W-:Y:S01]  /*0740*/  LEA R0, R13, R0, 0x8 ;  /* 0x000000000d007211 */ /* 0x000fe200078e40ff */
[----:B-----5:R-:W-:Y:S01]  /*0750*/  IMAD R3, R10, UR4, RZ ;  /* 0x000000040a037c24 */ /* 0x020fe2000f8e02ff */
[----:B------:R-:W-:-:S03]  /*0760*/  UMOV UR4, URZ ;  /* 0x000000ff00047c82 */ /* 0x000fc60008000000 */
[----:B------:R-:W-:-:S04]  /*0770*/  IMAD R0, R15, 0x10000, R0 ;  /* 0x000100000f007824 */ /* 0x000fc800078e0200 */
[----:B------:R-:W-:-:S07]  /*0780*/  IMAD R0, R3, 0x1000000, R0 ;  /* 0x0100000003007824 */ /* 0x000fce00078e0200 */
.L_x_18:
[----:B------:R-:W-:Y:S05]  /*0790*/  @!P0 BRA `(.L_x_14) ;  /* 0x0000000000308947 */ /* 0x000fea0003800000 */
[----:B------:R-:W-:Y:S01]  /*07a0*/  IADD3 R4, PT, PT, R4, UR5, R5 ;  /* 0x0000000504047c10 */ /* 0x000fe2000fffe005 */
[----:B------:R-:W1:Y:S01]  /*07b0*/  LDCU.64 UR10, c[0x0][0x380] ;  /* 0x00007000ff0a77ac */ /* 0x000e620008000a00 */
[----:B------:R-:W-:-:S07]  /*07c0*/  IADD3 R12, PT, PT, -R12, RZ, RZ ;  /* 0x000000ff0c0c7210 */ /* 0x000fce0007ffe1ff */
.L_x_19:
[----:B-1----:R-:W-:-:S05]  /*07d0*/  IADD3 R2, P0, PT, R4, UR10, RZ ;  /* 0x0000000a04027c10 */ /* 0x002fca000ff1e0ff */
[----:B------:R-:W-:-:S06]  /*07e0*/  IMAD.X R3, RZ, RZ, UR11, P0 ;  /* 0x0000000bff037e24 */ /* 0x000fcc00080e06ff */
[----:B0-----:R-:W2:Y:S01]  /*07f0*/  LDG.E.U8 R3, desc[UR8][R2.64] ;  /* 0x0000000802037981 */ /* 0x001ea2000c1e1100 */
[----:B------:R-:W-:Y:S01]  /*0800*/  IADD3 R12, PT, PT, R12, 0x1, RZ ;  /* 0x000000010c0c7810 */ /* 0x000fe20007ffe0ff */
[----:B------:R-:W-:-:S03]  /*0810*/  VIADD R4, R4, 0xffffffff ;  /* 0xffffffff04047836 */ /* 0x000fc60000000000 */
[----:B------:R-:W-:Y:S01]  /*0820*/  ISETP.NE.AND P0, PT, R12, RZ, PT ;  /* 0x000000ff0c00720c */ /* 0x000fe20003f05270 */
[----:B--2---:R-:W-:Y:S01]  /*0830*/  IMAD R0, R3, UR4, R0 ;  /* 0x0000000403007c24 */ /* 0x004fe2000f8e0200 */
[----:B------:R-:W-:-:S11]  /*0840*/  USHF.L.U32 UR4, UR4, 0x8, URZ ;  /* 0x0000000804047899 */ /* 0x000fd600080006ff */
[----:B------:R-:W-:Y:S05]  /*0850*/  @P0 BRA `(.L_x_19) ;  /* 0xfffffffc00dc0947 */ /* 0x000fea000383ffff */
.L_x_14:
[----:B------:R-:W1:Y:S02]  /*0860*/  LDCU UR4, c[0x0][0x398] ;  /* 0x00007300ff0477ac */ /* 0x000e640008000800 */
[----:B-1----:R-:W-:-:S13]  /*0870*/  ISETP.GE.U32.AND P0, PT, R0, UR4, PT ;  /* 0x0000000400007c0c */ /* 0x002fda000bf06070 */
[----:B0-----:R-:W-:Y:S05]  /*0880*/  @P0 EXIT ;  /* 0x000000000000094d */ /* 0x001fea0003800000 */
[----:B------:R-:W0:Y:S01]  /*0890*/  LDC R6, c[0x0][0x39c] ;  /* 0x0000e700ff067b82 */ /* 0x000e220000000800 */
[----:B------:R-:W-:Y:S01]  /*08a0*/  MOV R7, 0x1 ;  /* 0x0000000100077802 */ /* 0x000fe20000000f00 */
[----:B0-----:R-:W0:Y:S01]  /*08b0*/  I2F.U32.RP R4, R6 ;  /* 0x0000000600047306 */ /* 0x001e220000209000 */
[----:B------:R-:W-:-:S07]  /*08c0*/  ISETP.NE.U32.AND P1, PT, R6, RZ, PT ;  /* 0x000000ff0600720c */ /* 0x000fce0003f25070 */
[----:B0-----:R-:W0:Y:S02]  /*08d0*/  MUFU.RCP R4, R4 ;  /* 0x0000000400047308 */ /* 0x001e240000001000 */
[----:B0-----:R-:W-:-:S06]  /*08e0*/  IADD3 R2, PT, PT, R4, 0xffffffe, RZ ;  /* 0x0ffffffe04027810 */ /* 0x001fcc0007ffe0ff */
[----:B------:R0:W1:Y:S02]  /*08f0*/  F2I.FTZ.U32.TRUNC.NTZ R3, R2 ;  /* 0x0000000200037305 */ /* 0x000064000021f000 */
[----:B0-----:R-:W-:Y:S02]  /*0900*/  HFMA2 R2, -RZ, RZ, 0, 0 ;  /* 0x00000000ff027431 */ /* 0x001fe400000001ff */
[----:B-1----:R-:W-:-:S04]  /*0910*/  IMAD.MOV R5, RZ, RZ, -R3 ;  /* 0x000000ffff057224 */ /* 0x002fc800078e0a03 */
[----:B------:R-:W-:-:S04]  /*0920*/  IMAD R5, R5, R6, RZ ;  /* 0x0000000605057224 */ /* 0x000fc800078e02ff */
[----:B------:R-:W-:-:S06]  /*0930*/  IMAD.HI.U32 R3, R3, R5, R2 ;  /* 0x0000000503037227 */ /* 0x000fcc00078e0002 */
[----:B------:R-:W-:-:S04]  /*0940*/  IMAD.HI.U32 R3, R3, UR6, RZ ;  /* 0x0000000603037c27 */ /* 0x000fc8000f8e00ff */
[----:B------:R-:W-:-:S04]  /*0950*/  IMAD.MOV R3, RZ, RZ, -R3 ;  /* 0x000000ffff037224 */ /* 0x000fc800078e0a03 */
[----:B------:R-:W-:Y:S02]  /*0960*/  IMAD R5, R6, R3, UR6 ;  /* 0x0000000606057e24 */ /* 0x000fe4000f8e0203 */
[----:B------:R-:W0:Y:S03]  /*0970*/  LDC.64 R2, c[0x0][0x390] ;  /* 0x0000e400ff027b82 */ /* 0x000e260000000a00 */
[----:B------:R-:W-:-:S13]  /*0980*/  ISETP.GE.U32.AND P0, PT, R5, R6, PT ;  /* 0x000000060500720c */ /* 0x000fda0003f06070 */
[----:B------:R-:W-:-:S04]  /*0990*/  @P0 IADD3 R5, PT, PT, R5, -R6, RZ ;  /* 0x8000000605050210 */ /* 0x000fc80007ffe0ff */
[----:B------:R-:W-:-:S13]  /*09a0*/  ISETP.GE.U32.AND P0, PT, R5, R6, PT ;  /* 0x000000060500720c */ /* 0x000fda0003f06070 */
[----:B------:R-:W-:Y:S01]  /*09b0*/  @P0 IMAD.IADD R5, R5, 0x1, -R6 ;  /* 0x0000000105050824 */ /* 0x000fe200078e0a06 */
[----:B------:R-:W-:-:S05]  /*09c0*/  @!P1 LOP3.LUT R5, RZ, R6, RZ, 0x33, !PT ;  /* 0x00000006ff059212 */ /* 0x000fca00078e33ff */
[----:B------:R-:W-:-:S04]  /*09d0*/  IMAD R5, R5, UR4, R0 ;  /* 0x0000000405057c24 */ /* 0x000fc8000f8e0200 */
[----:B0-----:R-:W-:-:S05]  /*09e0*/  IMAD.WIDE.U32 R2, R5, 0x4, R2 ;  /* 0x0000000405027825 */ /* 0x001fca00078e0002 */
[----:B------:R-:W-:Y:S01]  /*09f0*/  REDG.E.ADD.STRONG.GPU desc[UR8][R2.64], R7 ;  /* 0x000000070200798e */ /* 0x000fe2000c12e108 */
[----:B------:R-:W-:Y:S05]  /*0a00*/  EXIT ;  /* 0x000000000000794d */ /* 0x000fea0003800000 */
.L_x_20:
        /* <DEDUP_REMOVED lines=15> */
.L_x_30:


//--------------------- .text.char_ngram_kernel   --------------------------
	.section	.text.char_ngram_kernel,"ax",@progbits
	.align	128
        .global         char_ngram_kernel
        .type           char_ngram_kernel,@function
        .size           char_ngram_kernel,(.L_x_31 - char_ngram_kernel)
        .other          char_ngram_kernel,@"STO_CUDA_ENTRY STV_DEFAULT"
char_ngram_kernel:
.text.char_ngram_kernel:
        /* <DEDUP_REMOVED lines=27> */
.L_x_23:
        /* <DEDUP_REMOVED lines=31> */
.L_x_22:
        /* <DEDUP_REMOVED lines=32> */
.L_x_24:
        /* <DEDUP_REMOVED lines=31> */
.L_x_25:
[----:B------:R-:W-:Y:S05]  /*0790*/  @!P0 BRA `(.L_x_21) ;  /* 0x0000000000308947 */ /* 0x000fea0003800000 */
[----:B------:R-:W-:Y:S01]  /*07a0*/  IADD3 R4, PT, PT, R4, UR5, R5 ;  /* 0x0000000504047c10 */ /* 0x000fe2000fffe005 */
[----:B------:R-:W1:Y:S01]  /*07b0*/  LDCU.64 UR8, c[0x0][0x380] ;  /* 0x00007000ff0877ac */ /* 0x000e620008000a00 */
[----:B------:R-:W-:-:S07]  /*07c0*/  IADD3 R12, PT, PT, -R12, RZ, RZ ;  /* 0x000000ff0c0c7210 */ /* 0x000fce0007ffe1ff */
.L_x_26:
        /* <DEDUP_REMOVED lines=9> */
.L_x_21:
[----:B------:R-:W1:Y:S02]  /*0860*/  LDCU UR4, c[0x0][0x398] ;  /* 0x00007300ff0477ac */ /* 0x000e640008000800 */
[----:B-1----:R-:W-:-:S13]  /*0870*/  ISETP.GE.U32.AND P0, PT, R0, UR4, PT ;  /* 0x0000000400007c0c */ /* 0x002fda000bf06070 */
[----:B0-----:R-:W-:Y:S05]  /*0880*/  @P0 EXIT ;  /* 0x000000000000094d */ /* 0x001fea0003800000 */
[----:B------:R-:W0:Y:S01]  /*0890*/  LDC.64 R2, c[0x0][0x390] ;  /* 0x0000e400ff027b82 */ /* 0x000e220000000a00 */
[----:B------:R-:W-:Y:S02]  /*08a0*/  HFMA2 R5, -RZ, RZ, 0, 5.9604644775390625e-08 ;  /* 0x00000001ff057431 */ /* 0x000fe400000001ff */
[----:B0-----:R-:W-:-:S05]  /*08b0*/  IMAD.WIDE.U32 R2, R0, 0x4, R2 ;  /* 0x0000000400027825 */ /* 0x001fca00078e0002 */
[----:B------:R-:W-:Y:S01]  /*08c0*/  REDG.E.ADD.STRONG.GPU desc[UR6][R2.64], R5 ;  /* 0x000000050200798e */ /* 0x000fe2000c12e106 */
[----:B------:R-:W-:Y:S05]  /*08d0*/  EXIT ;  /* 0x000000000000794d */ /* 0x000fea0003800000 */
.L_x_27:
        /* <DEDUP_REMOVED lines=10> */
.L_x_31:


//--------------------- .nv.shared.reserved.0     --------------------------
	.section	.nv.shared.reserved.0,"aw",@nobits
	.weak		__nv_reservedSMEM_offset_0_alias
	.size		__nv_reservedSMEM_offset_0_alias, 0, 64
	.other		__nv_reservedSMEM_offset_0_alias,@"STO_CUDA_RESERVED_SHARED STV_DEFAULT"
__nv_reservedSMEM_offset_0_alias:
	.zero		0
	.zero		64


//--------------------- .nv.constant0.char_ngram_map_kernel --------------------------
	.section	.nv.constant0.char_ngram_map_kernel,"a",@progbits
	.sectionflags	@""
	.align	4
.nv.constant0.char_ngram_map_kernel:
	.zero		920


//--------------------- .nv.constant0.reduce_histograms --------------------------
	.section	.nv.constant0.reduce_histograms,"a",@progbits
	.sectionflags	@""
	.align	4
.nv.constant0.reduce_histograms:
	.zero		920


//--------------------- .nv.constant0.char_ngram_kernel_private --------------------------
	.section	.nv.constant0.char_ngram_kernel_private,"a",@progbits
	.sectionflags	@""
	.align	4
.nv.constant0.char_ngram_kernel_private:
	.zero		928


//--------------------- .nv.constant0.char_ngram_kernel --------------------------
	.section	.nv.constant0.char_ngram_kernel,"a",@progbits
	.sectionflags	@""
	.align	4
.nv.constant0.char_ngram_kernel:
	.zero		924


//--------------------- SYMBOLS --------------------------

	.type		.nv.reservedSmem.offset0,@object
	.size		.nv.reservedSmem.offset0,0x4
